def matmul_kernel(
    a_ptr,
    b_ptr,
    c_ptr,
    M,
    N,
    K,
    stride_am,
    stride_ak,
    stride_bk,
    stride_bn,
    stride_cm,
    stride_cn,
    BLOCK_M: tl.constexpr,
    BLOCK_N: tl.constexpr,
    BLOCK_K: tl.constexpr,
    GROUP_M: tl.constexpr,
):
    pid = tl.program_id(axis=0)
    num_pid_m = tl.cdiv(M, BLOCK_M)
    num_pid_n = tl.cdiv(N, BLOCK_N)
    num_pid_in_group = GROUP_M * num_pid_n
    group_id = pid // num_pid_in_group
    first_pid_m = group_id * GROUP_M
    group_size_m = min(num_pid_m - first_pid_m, GROUP_M)
    pid_m = first_pid_m + ((pid % num_pid_in_group) % group_size_m)
    pid_n = (pid % num_pid_in_group) // group_size_m

    offs_am = (pid_m * BLOCK_M + tl.arange(0, BLOCK_M)) % M
    offs_bn = (pid_n * BLOCK_N + tl.arange(0, BLOCK_N)) % N
    offs_k = tl.arange(0, BLOCK_K)
    a_ptrs = a_ptr + offs_am[:, None] * stride_am + offs_k[None, :] * stride_ak
    b_ptrs = b_ptr + offs_k[:, None] * stride_bk + offs_bn[None, :] * stride_bn

    acc = tl.zeros((BLOCK_M, BLOCK_N), dtype=tl.float32)
    for kk in range(0, tl.cdiv(K, BLOCK_K)):
        a = tl.load(a_ptrs, mask=offs_k[None, :] < K - kk * BLOCK_K, other=0.0)
        b = tl.load(b_ptrs, mask=offs_k[:, None] < K - kk * BLOCK_K, other=0.0)
        acc = tl.dot(a, b, acc)
        a_ptrs += BLOCK_K * stride_ak
        b_ptrs += BLOCK_K * stride_bk

    c = acc.to(c_ptr.dtype.element_ty)
    offs_cm = pid_m * BLOCK_M + tl.arange(0, BLOCK_M)
    offs_cn = pid_n * BLOCK_N + tl.arange(0, BLOCK_N)
    c_ptrs = c_ptr + offs_cm[:, None] * stride_cm + offs_cn[None, :] * stride_cn
    mask = (offs_cm[:, None] < M) & (offs_cn[None, :] < N)
    tl.store(c_ptrs, c, mask=mask)

# config = {"BLOCK_K": 128, "BLOCK_M": 32, "BLOCK_N": 128, "GROUP_M": 8, "arch": "sm_100", "dtype": "fp16", "num_ctas": 1, "num_stages": 2, "num_warps": 8}
# arch = sm_100


// ===== COMPILED SASS (sm_100a) =====

	.target	sm_100a

	.elftype	@"ET_EXEC"


//--------------------- .note.nv.tkinfo           --------------------------
	.section	.note.nv.tkinfo,"",@"SHT_NOTE"
	.sectionflags	@"SHF_NOTE_NV_TKINFO"
	.tkinfo
        /*0018*/ 	.word	0x00000081
        /*0030*/ 	.string	""
        /*0030*/ 	.string	"ptxas-blackwell"
        /*0030*/ 	.string	"Cuda compilation tools, release 12.9, V12.9.86"
        /*0030*/ 	.string	"Build cuda_12.9.r12.9/compiler.36037853_0"
        /*0030*/ 	.string	"-v  -suppress-debug-info  -lineinfo  -arch sm_100a "



//--------------------- .note.nv.cuver            --------------------------
	.section	.note.nv.cuver,"",@"SHT_NOTE"
	.sectionflags	@"SHF_NOTE_NV_CUVER"
        /*0018*/ 	.short	0x0001
        /*001a*/ 	.short	0x0064
        /*001c*/ 	.short	0x0001
        /*001e*/ 	.short	0x0000
        /*0020*/ 	.short	0x0001
        /*0022*/ 	.short	0x0000


//--------------------- .nv.info                  --------------------------
	.section	.nv.info,"",@"SHT_CUDA_INFO"
	.align	4


	//----- nvinfo : EIATTR_REGCOUNT
	.align		4
        /*0000*/ 	.byte	0x04, 0x2f
        /*0002*/ 	.short	(.L_1 - .L_0)
	.align		4
.L_0:
        /*0004*/ 	.word	index@(matmul_kernel)
        /*0008*/ 	.word	0x000000ff


	//----- nvinfo : EIATTR_FRAME_SIZE
	.align		4
.L_1:
        /*000c*/ 	.byte	0x04, 0x11
        /*000e*/ 	.short	(.L_3 - .L_2)
	.align		4
.L_2:
        /*0010*/ 	.word	index@(matmul_kernel)
        /*0014*/ 	.word	0x00000000


	//----- nvinfo : EIATTR_MIN_STACK_SIZE
	.align		4
.L_3:
        /*0018*/ 	.byte	0x04, 0x12
        /*001a*/ 	.short	(.L_5 - .L_4)
	.align		4
.L_4:
        /*001c*/ 	.word	index@(matmul_kernel)
        /*0020*/ 	.word	0x00000000
.L_5:


//--------------------- .nv.info.matmul_kernel    --------------------------
	.section	.nv.info.matmul_kernel,"",@"SHT_CUDA_INFO"
	.sectionflags	@""
	.align	4


	//----- nvinfo : EIATTR_CUDA_API_VERSION
	.align		4
        /*0000*/ 	.byte	0x04, 0x37
        /*0002*/ 	.short	(.L_7 - .L_6)
.L_6:
        /*0004*/ 	.word	0x00000081


	//----- nvinfo : EIATTR_KPARAM_INFO
	.align		4
.L_7:
        /*0008*/ 	.byte	0x04, 0x17
        /*000a*/ 	.short	(.L_9 - .L_8)
.L_8:
        /*000c*/ 	.word	0x00000000
        /*0010*/ 	.short	0x000d
        /*0012*/ 	.short	0x0048
        /*0014*/ 	.byte	0x00, 0xf4, 0x21, 0x00


	//----- nvinfo : EIATTR_KPARAM_INFO
	.align		4
.L_9:
        /*0018*/ 	.byte	0x04, 0x17
        /*001a*/ 	.short	(.L_11 - .L_10)
.L_10:
        /*001c*/ 	.word	0x00000000
        /*0020*/ 	.short	0x000c
        /*0022*/ 	.short	0x0040
        /*0024*/ 	.byte	0x00, 0xf4, 0x21, 0x00


	//----- nvinfo : EIATTR_KPARAM_INFO
	.align		4
.L_11:
        /*0028*/ 	.byte	0x04, 0x17
        /*002a*/ 	.short	(.L_13 - .L_12)
.L_12:
        /*002c*/ 	.word	0x00000000
        /*0030*/ 	.short	0x000b
        /*0032*/ 	.short	0x0038
        /*0034*/ 	.byte	0x00, 0xf0, 0x11, 0x00


	//----- nvinfo : EIATTR_KPARAM_INFO
	.align		4
.L_13:
        /*0038*/ 	.byte	0x04, 0x17
        /*003a*/ 	.short	(.L_15 - .L_14)
.L_14:
        /*003c*/ 	.word	0x00000000
        /*0040*/ 	.short	0x000a
        /*0042*/ 	.short	0x0034
        /*0044*/ 	.byte	0x00, 0xf0, 0x11, 0x00


	//----- nvinfo : EIATTR_KPARAM_INFO
	.align		4
.L_15:
        /*0048*/ 	.byte	0x04, 0x17
        /*004a*/ 	.short	(.L_17 - .L_16)
.L_16:
        /*004c*/ 	.word	0x00000000
        /*0050*/ 	.short	0x0009
        /*0052*/ 	.short	0x0030
        /*0054*/ 	.byte	0x00, 0xf0, 0x11, 0x00


	//----- nvinfo : EIATTR_KPARAM_INFO
	.align		4
.L_17:
        /*0058*/ 	.byte	0x04, 0x17
        /*005a*/ 	.short	(.L_19 - .L_18)
.L_18:
        /*005c*/ 	.word	0x00000000
        /*0060*/ 	.short	0x0008
        /*0062*/ 	.short	0x002c
        /*0064*/ 	.byte	0x00, 0xf0, 0x11, 0x00


	//----- nvinfo : EIATTR_KPARAM_INFO
	.align		4
.L_19:
        /*0068*/ 	.byte	0x04, 0x17
        /*006a*/ 	.short	(.L_21 - .L_20)
.L_20:
        /*006c*/ 	.word	0x00000000
        /*0070*/ 	.short	0x0007
        /*0072*/ 	.short	0x0028
        /*0074*/ 	.byte	0x00, 0xf0, 0x11, 0x00


	//----- nvinfo : EIATTR_KPARAM_INFO
	.align		4
.L_21:
        /*0078*/ 	.byte	0x04, 0x17
        /*007a*/ 	.short	(.L_23 - .L_22)
.L_22:
        /*007c*/ 	.word	0x00000000
        /*0080*/ 	.short	0x0006
        /*0082*/ 	.short	0x0024
        /*0084*/ 	.byte	0x00, 0xf0, 0x11, 0x00


	//----- nvinfo : EIATTR_KPARAM_INFO
	.align		4
.L_23:
        /*0088*/ 	.byte	0x04, 0x17
        /*008a*/ 	.short	(.L_25 - .L_24)
.L_24:
        /*008c*/ 	.word	0x00000000
        /*0090*/ 	.short	0x0005
        /*0092*/ 	.short	0x0020
        /*0094*/ 	.byte	0x00, 0xf0, 0x11, 0x00


	//----- nvinfo : EIATTR_KPARAM_INFO
	.align		4
.L_25:
        /*0098*/ 	.byte	0x04, 0x17
        /*009a*/ 	.short	(.L_27 - .L_26)
.L_26:
        /*009c*/ 	.word	0x00000000
        /*00a0*/ 	.short	0x0004
        /*00a2*/ 	.short	0x001c
        /*00a4*/ 	.byte	0x00, 0xf0, 0x11, 0x00


	//----- nvinfo : EIATTR_KPARAM_INFO
	.align		4
.L_27:
        /*00a8*/ 	.byte	0x04, 0x17
        /*00aa*/ 	.short	(.L_29 - .L_28)
.L_28:
        /*00ac*/ 	.word	0x00000000
        /*00b0*/ 	.short	0x0003
        /*00b2*/ 	.short	0x0018
        /*00b4*/ 	.byte	0x00, 0xf0, 0x11, 0x00


	//----- nvinfo : EIATTR_KPARAM_INFO
	.align		4
.L_29:
        /*00b8*/ 	.byte	0x04, 0x17
        /*00ba*/ 	.short	(.L_31 - .L_30)
.L_30:
        /*00bc*/ 	.word	0x00000000
        /*00c0*/ 	.short	0x0002
        /*00c2*/ 	.short	0x0010
        /*00c4*/ 	.byte	0x00, 0xf4, 0x21, 0x00


	//----- nvinfo : EIATTR_KPARAM_INFO
	.align		4
.L_31:
        /*00c8*/ 	.byte	0x04, 0x17
        /*00ca*/ 	.short	(.L_33 - .L_32)
.L_32:
        /*00cc*/ 	.word	0x00000000
        /*00d0*/ 	.short	0x0001
        /*00d2*/ 	.short	0x0008
        /*00d4*/ 	.byte	0x00, 0xf4, 0x21, 0x00


	//----- nvinfo : EIATTR_KPARAM_INFO
	.align		4
.L_33:
        /*00d8*/ 	.byte	0x04, 0x17
        /*00da*/ 	.short	(.L_35 - .L_34)
.L_34:
        /*00dc*/ 	.word	0x00000000
        /*00e0*/ 	.short	0x0000
        /*00e2*/ 	.short	0x0000
        /*00e4*/ 	.byte	0x00, 0xf4, 0x21, 0x00


	//----- nvinfo : EIATTR_SPARSE_MMA_MASK
	.align		4
.L_35:
        /*00e8*/ 	.byte	0x03, 0x50
        /*00ea*/ 	.short	0x0000


	//----- nvinfo : EIATTR_MAXREG_COUNT
	.align		4
        /*00ec*/ 	.byte	0x03, 0x1b
        /*00ee*/ 	.short	0x00ff


	//----- nvinfo : EIATTR_NUM_BARRIERS
	.align		4
        /*00f0*/ 	.byte	0x02, 0x4c
        /*00f2*/ 	.byte	0x01
	.zero		1


	//----- nvinfo : EIATTR_VRC_CTA_INIT_COUNT
	.align		4
        /*00f4*/ 	.byte	0x02, 0x4a
	.zero		1
	.zero		1


	//----- nvinfo : EIATTR_EXIT_INSTR_OFFSETS
	.align		4
        /*00f8*/ 	.byte	0x04, 0x1c
        /*00fa*/ 	.short	(.L_37 - .L_36)


	//   ....[0]....
.L_36:
        /*00fc*/ 	.word	0x00008150


	//   ....[1]....
        /*0100*/ 	.word	0x00008180


	//----- nvinfo : EIATTR_REQNTID
	.align		4
.L_37:
        /*0104*/ 	.byte	0x04, 0x10
        /*0106*/ 	.short	(.L_39 - .L_38)
.L_38:
        /*0108*/ 	.word	0x00000100
        /*010c*/ 	.word	0x00000001
        /*0110*/ 	.word	0x00000001


	//----- nvinfo : EIATTR_CBANK_PARAM_SIZE
	.align		4
.L_39:
        /*0114*/ 	.byte	0x03, 0x19
        /*0116*/ 	.short	0x0050


	//----- nvinfo : EIATTR_PARAM_CBANK
	.align		4
        /*0118*/ 	.byte	0x04, 0x0a
        /*011a*/ 	.short	(.L_41 - .L_40)
	.align		4
.L_40:
        /*011c*/ 	.word	index@(.nv.constant0.matmul_kernel)
        /*0120*/ 	.short	0x0380
        /*0122*/ 	.short	0x0050


	//----- nvinfo : EIATTR_SW_WAR
	.align		4
.L_41:
        /*0124*/ 	.byte	0x04, 0x36
        /*0126*/ 	.short	(.L_43 - .L_42)
.L_42:
        /*0128*/ 	.word	0x00000008
.L_43:


//--------------------- .nv.compat                --------------------------
	.section	.nv.compat,"",@"SHT_CUDA_COMPAT_INFO"
	.align	4
        /*0000*/ 	.byte	0x02, 0x02, 0x01, 0x00, 0x02, 0x05, 0x05, 0x00, 0x02, 0x03, 0x00, 0x00, 0x02, 0x06, 0x01, 0x00


//--------------------- .nv.callgraph             --------------------------
	.section	.nv.callgraph,"",@"SHT_CUDA_CALLGRAPH"
	.align	4
	.sectionentsize	8
	.align		4
        /*0000*/ 	.word	0x00000000
	.align		4
        /*0004*/ 	.word	0xffffffff
	.align		4
        /*0008*/ 	.word	0x00000000
	.align		4
        /*000c*/ 	.word	0xfffffffe
	.align		4
        /*0010*/ 	.word	0x00000000
	.align		4
        /*0014*/ 	.word	0xfffffffd
	.align		4
        /*0018*/ 	.word	0x00000000
	.align		4
        /*001c*/ 	.word	0xfffffffc


//--------------------- .text.matmul_kernel       --------------------------
	.section	.text.matmul_kernel,"ax",@progbits
	.align	128
        .global         matmul_kernel
        .type           matmul_kernel,@function
        .size           matmul_kernel,(.L_x_4 - matmul_kernel)
        .other          matmul_kernel,@"STO_CUDA_ENTRY STV_DEFAULT"
matmul_kernel:
.text.matmul_kernel:
[----:B------:R-:W0:Y:S08]  /*0000*/  LDC R1, c[0x0][0x37c] ;  /* 0x0000df00ff017b82 */ /* 0x000e300000000800 */
[----:B------:R-:W1:Y:S01]  /*0010*/  LDC.64 R50, c[0x0][0x398] ;  /* 0x0000e600ff327b82 */ /* 0x000e620000000a00 */
[----:B------:R-:W2:Y:S01]  /*0020*/  S2R R5, SR_CTAID.X ;  /* 0x0000000000057919 */ /* 0x000ea20000002500 */
[----:B------:R-:W3:Y:S01]  /*0030*/  LDCU UR4, c[0x0][0x3a0] ;  /* 0x00007400ff0477ac */ /* 0x000ee20008000800 */
[----:B------:R-:W4:Y:S01]  /*0040*/  S2R R175, SR_TID.X ;  /* 0x0000000000af7919 */ /* 0x000f220000002100 */
[----:B------:R-:W0:Y:S01]  /*0050*/  LDCU.64 UR10, c[0x0][0x358] ;  /* 0x00006b00ff0a77ac */ /* 0x000e220008000a00 */
[----:B------:R-:W0:Y:S01]  /*0060*/  LDCU UR8, c[0x0][0x3a0] ;  /* 0x00007400ff0877ac */ /* 0x000e220008000800 */
[----:B---3--:R-:W-:Y:S01]  /*0070*/  UIADD3 UR4, UPT, UPT, UR4, 0x7f, URZ ;  /* 0x0000007f04047890 */ /* 0x008fe2000fffe0ff */
[----:B-1----:R-:W-:-:S03]  /*0080*/  VIADD R0, R51, 0x7f ;  /* 0x0000007f33007836 */ /* 0x002fc60000000000 */
[----:B------:R-:W-:Y:S02]  /*0090*/  UISETP.GT.AND UP0, UPT, UR4, 0x7f, UPT ;  /* 0x0000007f0400788c */ /* 0x000fe4000bf04270 */
[----:B------:R-:W-:-:S04]  /*00a0*/  SHF.R.S32.HI R3, RZ, 0x1f, R0 ;  /* 0x0000001fff037819 */ /* 0x000fc80000011400 */
[----:B------:R-:W-:Y:S02]  /*00b0*/  LEA.HI R3, R3, R0, RZ, 0x7 ;  /* 0x0000000003037211 */ /* 0x000fe400078f38ff */
[----:B--2---:R-:W-:Y:S02]  /*00c0*/  IABS R8, R5 ;  /* 0x0000000500087213 */ /* 0x004fe40000000000 */
[----:B------:R-:W-:Y:S02]  /*00d0*/  SHF.R.S32.HI R3, RZ, 0x7, R3 ;  /* 0x00000007ff037819 */ /* 0x000fe40000011403 */
[----:B----4-:R-:W-:-:S03]  /*00e0*/  SHF.R.U32.HI R191, RZ, 0x5, R175 ;  /* 0x00000005ffbf7819 */ /* 0x010fc600000116af */
[----:B------:R-:W-:Y:S01]  /*00f0*/  IMAD.SHL.U32 R4, R3, 0x8, RZ ;  /* 0x0000000803047824 */ /* 0x000fe200078e00ff */
[----:B------:R-:W-:-:S04]  /*0100*/  SGXT.U32 R191, R191, 0x3 ;  /* 0x00000003bfbf781a */ /* 0x000fc80000000000 */
[-C--:B------:R-:W-:Y:S02]  /*0110*/  IABS R7, R4.reuse ;  /* 0x0000000400077213 */ /* 0x080fe40000000000 */
[----:B------:R-:W-:Y:S02]  /*0120*/  IABS R10, R4 ;  /* 0x00000004000a7213 */ /* 0x000fe40000000000 */
[----:B------:R-:W1:Y:S01]  /*0130*/  I2F.RP R0, R7 ;  /* 0x0000000700007306 */ /* 0x000e620000209400 */
[C---:B------:R-:W-:Y:S02]  /*0140*/  LOP3.LUT R176, R191.reuse, 0x8, RZ, 0xfc, !PT ;  /* 0x00000008bfb07812 */ /* 0x040fe400078efcff */
[C---:B------:R-:W-:Y:S02]  /*0150*/  LOP3.LUT R177, R191.reuse, 0x10, RZ, 0xfc, !PT ;  /* 0x00000010bfb17812 */ /* 0x040fe400078efcff */
[C---:B------:R-:W-:Y:S02]  /*0160*/  LOP3.LUT R178, R191.reuse, 0x18, RZ, 0xfc, !PT ;  /* 0x00000018bfb27812 */ /* 0x040fe400078efcff */
[----:B------:R-:W-:-:S02]  /*0170*/  LOP3.LUT R179, R191, 0x20, RZ, 0xfc, !PT ;  /* 0x00000020bfb37812 */ /* 0x000fc400078efcff */
[C---:B------:R-:W-:Y:S02]  /*0180*/  LOP3.LUT R180, R191.reuse, 0x28, RZ, 0xfc, !PT ;  /* 0x00000028bfb47812 */ /* 0x040fe400078efcff */
[C---:B------:R-:W-:Y:S02]  /*0190*/  LOP3.LUT R181, R191.reuse, 0x30, RZ, 0xfc, !PT ;  /* 0x00000030bfb57812 */ /* 0x040fe400078efcff */
[C---:B------:R-:W-:Y:S01]  /*01a0*/  LOP3.LUT R182, R191.reuse, 0x38, RZ, 0xfc, !PT ;  /* 0x00000038bfb67812 */ /* 0x040fe200078efcff */
[----:B-1----:R-:W1:Y:S01]  /*01b0*/  MUFU.RCP R0, R0 ;  /* 0x0000000000007308 */ /* 0x002e620000001000 */
[C---:B------:R-:W-:Y:S02]  /*01c0*/  LOP3.LUT R183, R191.reuse, 0x40, RZ, 0xfc, !PT ;  /* 0x00000040bfb77812 */ /* 0x040fe400078efcff */
[C---:B------:R-:W-:Y:S02]  /*01d0*/  LOP3.LUT R184, R191.reuse, 0x48, RZ, 0xfc, !PT ;  /* 0x00000048bfb87812 */ /* 0x040fe400078efcff */
[----:B------:R-:W-:-:S02]  /*01e0*/  LOP3.LUT R185, R191, 0x50, RZ, 0xfc, !PT ;  /* 0x00000050bfb97812 */ /* 0x000fc400078efcff */
[C---:B------:R-:W-:Y:S02]  /*01f0*/  LOP3.LUT R186, R191.reuse, 0x58, RZ, 0xfc, !PT ;  /* 0x00000058bfba7812 */ /* 0x040fe400078efcff */
[C---:B------:R-:W-:Y:S02]  /*0200*/  LOP3.LUT R187, R191.reuse, 0x60, RZ, 0xfc, !PT ;  /* 0x00000060bfbb7812 */ /* 0x040fe400078efcff */
[C---:B------:R-:W-:Y:S02]  /*0210*/  LOP3.LUT R188, R191.reuse, 0x68, RZ, 0xfc, !PT ;  /* 0x00000068bfbc7812 */ /* 0x040fe400078efcff */
[C---:B------:R-:W-:Y:S02]  /*0220*/  LOP3.LUT R189, R191.reuse, 0x70, RZ, 0xfc, !PT ;  /* 0x00000070bfbd7812 */ /* 0x040fe400078efcff */
[----:B------:R-:W-:Y:S01]  /*0230*/  LOP3.LUT R190, R191, 0x78, RZ, 0xfc, !PT ;  /* 0x00000078bfbe7812 */ /* 0x000fe200078efcff */
[----:B-1----:R-:W-:Y:S02]  /*0240*/  VIADD R2, R0, 0xffffffe ;  /* 0x0ffffffe00027836 */ /* 0x002fe40000000000 */
[----:B------:R-:W-:-:S02]  /*0250*/  IMAD.MOV R0, RZ, RZ, -R10 ;  /* 0x000000ffff007224 */ /* 0x000fc400078e0a0a */
[----:B------:R1:W2:Y:S02]  /*0260*/  F2I.FTZ.U32.TRUNC.NTZ R3, R2 ;  /* 0x0000000200037305 */ /* 0x0002a4000021f000 */
[----:B-1----:R-:W-:Y:S02]  /*0270*/  IMAD.MOV.U32 R2, RZ, RZ, RZ ;  /* 0x000000ffff027224 */ /* 0x002fe400078e00ff */
[----:B--2---:R-:W-:-:S04]  /*0280*/  IMAD.MOV R6, RZ, RZ, -R3 ;  /* 0x000000ffff067224 */ /* 0x004fc800078e0a03 */
[----:B------:R-:W-:Y:S02]  /*0290*/  IMAD R9, R6, R7, RZ ;  /* 0x0000000706097224 */ /* 0x000fe400078e02ff */
[----:B------:R-:W-:Y:S02]  /*02a0*/  IMAD.MOV.U32 R6, RZ, RZ, R8 ;  /* 0x000000ffff067224 */ /* 0x000fe400078e0008 */
[----:B------:R-:W-:-:S06]  /*02b0*/  IMAD.HI.U32 R3, R3, R9, R2 ;  /* 0x0000000903037227 */ /* 0x000fcc00078e0002 */
[----:B------:R-:W-:-:S04]  /*02c0*/  IMAD.HI.U32 R3, R3, R6, RZ ;  /* 0x0000000603037227 */ /* 0x000fc800078e00ff */
[----:B------:R-:W-:-:S05]  /*02d0*/  IMAD R0, R3, R0, R6 ;  /* 0x0000000003007224 */ /* 0x000fca00078e0206 */
[----:B------:R-:W-:-:S13]  /*02e0*/  ISETP.GT.U32.AND P1, PT, R7, R0, PT ;  /* 0x000000000700720c */ /* 0x000fda0003f24070 */
[----:B------:R-:W-:Y:S02]  /*02f0*/  @!P1 IMAD.IADD R0, R0, 0x1, -R7 ;  /* 0x0000000100009824 */ /* 0x000fe400078e0a07 */
[----:B------:R-:W-:Y:S01]  /*0300*/  @!P1 VIADD R3, R3, 0x1 ;  /* 0x0000000103039836 */ /* 0x000fe20000000000 */
[----:B------:R-:W-:Y:S02]  /*0310*/  ISETP.NE.AND P1, PT, R4, RZ, PT ;  /* 0x000000ff0400720c */ /* 0x000fe40003f25270 */
[----:B------:R-:W-:Y:S02]  /*0320*/  ISETP.GE.U32.AND P0, PT, R0, R7, PT ;  /* 0x000000070000720c */ /* 0x000fe40003f06070 */
[----:B------:R-:W-:-:S04]  /*0330*/  LOP3.LUT R0, R5, R4, RZ, 0x3c, !PT ;  /* 0x0000000405007212 */ /* 0x000fc800078e3cff */
[----:B------:R-:W-:Y:S01]  /*0340*/  ISETP.GE.AND P2, PT, R0, RZ, PT ;  /* 0x000000ff0000720c */ /* 0x000fe20003f46270 */
[----:B------:R-:W-:-:S06]  /*0350*/  VIADD R0, R50, 0x1f ;  /* 0x0000001f32007836 */ /* 0x000fcc0000000000 */
[----:B------:R-:W-:-:S04]  /*0360*/  @P0 VIADD R3, R3, 0x1 ;  /* 0x0000000103030836 */ /* 0x000fc80000000000 */
[----:B------:R-:W-:Y:S01]  /*0370*/  IMAD.MOV.U32 R2, RZ, RZ, R3 ;  /* 0x000000ffff027224 */ /* 0x000fe200078e0003 */
[----:B------:R-:W-:-:S03]  /*0380*/  SHF.R.S32.HI R3, RZ, 0x1f, R0 ;  /* 0x0000001fff037819 */ /* 0x000fc60000011400 */
[----:B------:R-:W-:Y:S01]  /*0390*/  @!P2 IMAD.MOV R2, RZ, RZ, -R2 ;  /* 0x000000ffff02a224 */ /* 0x000fe200078e0a02 */
[----:B------:R-:W-:Y:S02]  /*03a0*/  @!P1 LOP3.LUT R2, RZ, R4, RZ, 0x33, !PT ;  /* 0x00000004ff029212 */ /* 0x000fe400078e33ff */
[----:B------:R-:W-:-:S03]  /*03b0*/  LEA.HI R3, R3, R0, RZ, 0x5 ;  /* 0x0000000003037211 */ /* 0x000fc600078f28ff */
[----:B------:R-:W-:Y:S02]  /*03c0*/  IMAD.SHL.U32 R6, R2, 0x8, RZ ;  /* 0x0000000802067824 */ /* 0x000fe400078e00ff */
[----:B------:R-:W-:-:S03]  /*03d0*/  IMAD.MOV R2, RZ, RZ, -R2 ;  /* 0x000000ffff027224 */ /* 0x000fc600078e0a02 */
[----:B------:R-:W-:Y:S01]  /*03e0*/  LEA.HI.SX32 R3, R3, -R6, 0x1b ;  /* 0x8000000603037211 */ /* 0x000fe200078fdaff */
[----:B------:R-:W-:-:S03]  /*03f0*/  IMAD R4, R4, R2, R5 ;  /* 0x0000000204047224 */ /* 0x000fc600078e0205 */
[----:B------:R-:W-:Y:S02]  /*0400*/  VIMNMX R11, PT, PT, R3, 0x8, PT ;  /* 0x00000008030b7848 */ /* 0x000fe40003fe0100 */
[----:B------:R-:W-:Y:S02]  /*0410*/  IABS R9, R4 ;  /* 0x0000000400097213 */ /* 0x000fe40000000000 */
[----:B------:R-:W-:-:S04]  /*0420*/  IABS R7, R11 ;  /* 0x0000000b00077213 */ /* 0x000fc80000000000 */
[----:B------:R-:W1:Y:S08]  /*0430*/  I2F.RP R0, R7 ;  /* 0x0000000700007306 */ /* 0x000e700000209400 */
[----:B-1----:R-:W1:Y:S02]  /*0440*/  MUFU.RCP R0, R0 ;  /* 0x0000000000007308 */ /* 0x002e640000001000 */
[----:B-1----:R-:W-:-:S06]  /*0450*/  VIADD R3, R0, 0xffffffe ;  /* 0x0ffffffe00037836 */ /* 0x002fcc0000000000 */
[----:B------:R-:W1:Y:S02]  /*0460*/  F2I.FTZ.U32.TRUNC.NTZ R3, R3 ;  /* 0x0000000300037305 */ /* 0x000e64000021f000 */
[----:B-1----:R-:W-:-:S04]  /*0470*/  IMAD.MOV R8, RZ, RZ, -R3 ;  /* 0x000000ffff087224 */ /* 0x002fc800078e0a03 */
[----:B------:R-:W-:Y:S01]  /*0480*/  IMAD.MOV.U32 R2, RZ, RZ, R8 ;  /* 0x000000ffff027224 */ /* 0x000fe200078e0008 */
[----:B------:R-:W-:-:S03]  /*0490*/  IABS R8, R11 ;  /* 0x0000000b00087213 */ /* 0x000fc60000000000 */
[----:B------:R-:W-:Y:S02]  /*04a0*/  IMAD R5, R2, R7, RZ ;  /* 0x0000000702057224 */ /* 0x000fe400078e02ff */
[----:B------:R-:W-:Y:S02]  /*04b0*/  IMAD.MOV.U32 R2, RZ, RZ, RZ ;  /* 0x000000ffff027224 */ /* 0x000fe400078e00ff */
[----:B------:R-:W-:Y:S02]  /*04c0*/  IMAD.MOV R0, RZ, RZ, -R8 ;  /* 0x000000ffff007224 */ /* 0x000fe400078e0a08 */
[----:B------:R-:W-:Y:S01]  /*04d0*/  IMAD.HI.U32 R2, R3, R5, R2 ;  /* 0x0000000503027227 */ /* 0x000fe200078e0002 */
[----:B------:R-:W-:-:S05]  /*04e0*/  LOP3.LUT R3, R175, 0x1f, RZ, 0xc0, !PT ;  /* 0x0000001faf037812 */ /* 0x000fca00078ec0ff */
        /* <DEDUP_REMOVED lines=8> */
[----:B------:R-:W-:-:S07]  /*0570*/  ISETP.GE.AND P2, PT, R0, RZ, PT ;  /* 0x000000ff0000720c */ /* 0x000fce0003f46270 */
[----:B------:R-:W-:-:S06]  /*0580*/  @P0 VIADD R2, R2, 0x1 ;  /* 0x0000000102020836 */ /* 0x000fcc0000000000 */
[----:B------:R-:W-:Y:S01]  /*0590*/  @!P2 IMAD.MOV R2, RZ, RZ, -R2 ;  /* 0x000000ffff02a224 */ /* 0x000fe200078e0a02 */
[----:B------:R-:W-:-:S05]  /*05a0*/  @!P1 LOP3.LUT R2, RZ, R11, RZ, 0x33, !PT ;  /* 0x0000000bff029212 */ /* 0x000fca00078e33ff */
[----:B------:R-:W-:Y:S02]  /*05b0*/  IMAD.MOV R0, RZ, RZ, -R2 ;  /* 0x000000ffff007224 */ /* 0x000fe400078e0a02 */
[----:B------:R-:W-:Y:S02]  /*05c0*/  IMAD.SHL.U32 R2, R2, 0x80, RZ ;  /* 0x0000008002027824 */ /* 0x000fe400078e00ff */
[----:B------:R-:W-:-:S04]  /*05d0*/  IMAD R0, R11, R0, R4 ;  /* 0x000000000b007224 */ /* 0x000fc800078e0204 */
[----:B------:R-:W-:-:S04]  /*05e0*/  IMAD.IADD R0, R6, 0x1, R0 ;  /* 0x0000000106007824 */ /* 0x000fc800078e0200 */
[----:B------:R-:W-:Y:S01]  /*05f0*/  IMAD R0, R0, 0x20, R3 ;  /* 0x0000002000007824 */ /* 0x000fe200078e0203 */
[----:B0-----:R-:W-:Y:S06]  /*0600*/  BRA.U UP0, `(.L_x_0) ;  /* 0x0000000100187547 */ /* 0x001fec000b800000 */
[----:B------:R-:W-:Y:S01]  /*0610*/  IMAD.SHL.U32 R175, R175, 0x20, RZ ;  /* 0x00000020afaf7824 */ /* 0x000fe200078e00ff */
[----:B------:R-:W-:Y:S02]  /*0620*/  CS2R R64, SRZ ;  /* 0x0000000000407805 */ /* 0x000fe4000001ff00 */
[----:B------:R-:W-:Y:S02]  /*0630*/  CS2R R66, SRZ ;  /* 0x0000000000427805 */ /* 0x000fe4000001ff00 */
[----:B------:R-:W-:Y:S02]  /*0640*/  CS2R R76, SRZ ;  /* 0x00000000004c7805 */ /* 0x000fe4000001ff00 */
[----:B------:R-:W-:Y:S01]  /*0650*/  CS2R R78, SRZ ;  /* 0x00000000004e7805 */ /* 0x000fe2000001ff00 */
[----:B------:R-:W-:Y:S06]  /*0660*/  BRA `(.L_x_1) ;  /* 0x00000070006c7947 */ /* 0x000fec0003800000 */
.L_x_0:
[----:B------:R-:W-:Y:S01]  /*0670*/  IABS R3, R51 ;  /* 0x0000003300037213 */ /* 0x000fe20000000000 */
[----:B------:R-:W0:Y:S01]  /*0680*/  LDCU UR5, c[0x0][0x3b0] ;  /* 0x00007600ff0577ac */ /* 0x000e220008000800 */
[----:B------:R-:W-:Y:S01]  /*0690*/  SHF.R.U32.HI R5, RZ, 0x7, R175 ;  /* 0x00000007ff057819 */ /* 0x000fe200000116af */
[----:B------:R-:W1:Y:S01]  /*06a0*/  LDC R174, c[0x0][0x3ac] ;  /* 0x0000eb00ffae7b82 */ /* 0x000e620000000800 */
[----:B------:R-:W2:Y:S01]  /*06b0*/  I2F.RP R8, R3 ;  /* 0x0000000300087306 */ /* 0x000ea20000209400 */
[----:B------:R-:W-:Y:S01]  /*06c0*/  IABS R94, R50 ;  /* 0x00000032005e7213 */ /* 0x000fe20000000000 */
[----:B------:R-:W3:Y:S01]  /*06d0*/  LDCU.128 UR12, c[0x0][0x380] ;  /* 0x00007000ff0c77ac */ /* 0x000ee20008000c00 */
[----:B------:R-:W-:Y:S01]  /*06e0*/  SGXT.U32 R5, R5, 0x1 ;  /* 0x000000010505781a */ /* 0x000fe20000000000 */
[----:B------:R-:W4:Y:S03]  /*06f0*/  LDCU UR6, c[0x0][0x3a4] ;  /* 0x00007480ff0677ac */ /* 0x000f260008000800 */
[----:B------:R-:W-:Y:S01]  /*0700*/  LOP3.LUT R4, R2, R5, RZ, 0xfc, !PT ;  /* 0x0000000502047212 */ /* 0x000fe200078efcff */
[----:B------:R-:W5:Y:S03]  /*0710*/  LDC R173, c[0x0][0x3a8] ;  /* 0x0000ea00ffad7b82 */ /* 0x000f660000000800 */
[----:B------:R-:W-:-:S02]  /*0720*/  LOP3.LUT R5, R4, 0x7e, RZ, 0xfc, !PT ;  /* 0x0000007e04057812 */ /* 0x000fc400078efcff */
[C---:B------:R-:W-:Y:S01]  /*0730*/  LOP3.LUT R13, R4.reuse, 0x7a, RZ, 0xfc, !PT ;  /* 0x0000007a040d7812 */ /* 0x040fe200078efcff */
[----:B--2---:R-:W2:Y:S01]  /*0740*/  MUFU.RCP R8, R8 ;  /* 0x0000000800087308 */ /* 0x004ea20000001000 */
[C---:B------:R-:W-:Y:S02]  /*0750*/  LOP3.LUT R15, R4.reuse, 0x78, RZ, 0xfc, !PT ;  /* 0x00000078040f7812 */ /* 0x040fe400078efcff */
[----:B------:R-:W-:Y:S02]  /*0760*/  IABS R14, R13 ;  /* 0x0000000d000e7213 */ /* 0x000fe40000000000 */
[----:B------:R-:W-:Y:S02]  /*0770*/  ISETP.GE.AND P5, PT, R5, RZ, PT ;  /* 0x000000ff0500720c */ /* 0x000fe40003fa6270 */
[----:B------:R-:W-:Y:S02]  /*0780*/  LOP3.LUT R16, R4, 0x76, RZ, 0xfc, !PT ;  /* 0x0000007604107812 */ /* 0x000fe400078efcff */
[----:B------:R-:W-:-:S02]  /*0790*/  ISETP.GE.AND P6, PT, R13, RZ, PT ;  /* 0x000000ff0d00720c */ /* 0x000fc40003fc6270 */
[C---:B------:R-:W-:Y:S02]  /*07a0*/  LOP3.LUT R13, R4.reuse, 0x72, RZ, 0xfc, !PT ;  /* 0x00000072040d7812 */ /* 0x040fe400078efcff */
[----:B------:R-:W-:Y:S02]  /*07b0*/  ISETP.GE.AND P4, PT, R15, RZ, PT ;  /* 0x000000ff0f00720c */ /* 0x000fe40003f86270 */
[----:B------:R-:W-:Y:S01]  /*07c0*/  LOP3.LUT R17, R4, 0x6e, RZ, 0xfc, !PT ;  /* 0x0000006e04117812 */ /* 0x000fe200078efcff */
[----:B--2---:R-:W-:Y:S01]  /*07d0*/  VIADD R6, R8, 0xffffffe ;  /* 0x0ffffffe08067836 */ /* 0x004fe20000000000 */
[----:B------:R-:W-:Y:S01]  /*07e0*/  LOP3.LUT R8, R4, 0x7c, RZ, 0xfc, !PT ;  /* 0x0000007c04087812 */ /* 0x000fe200078efcff */
[----:B-----5:R-:W-:Y:S01]  /*07f0*/  IMAD R191, R191, R173, RZ ;  /* 0x000000adbfbf7224 */ /* 0x020fe200078e02ff */
[----:B------:R-:W-:Y:S01]  /*0800*/  IABS R20, R17 ;  /* 0x0000001100147213 */ /* 0x000fe20000000000 */
[----:B------:R2:W5:Y:S01]  /*0810*/  F2I.FTZ.U32.TRUNC.NTZ R7, R6 ;  /* 0x0000000600077305 */ /* 0x000562000021f000 */
[----:B------:R-:W-:Y:S01]  /*0820*/  IABS R12, R8 ;  /* 0x00000008000c7213 */ /* 0x000fe20000000000 */
[-C--:B------:R-:W-:Y:S01]  /*0830*/  IMAD R190, R190, R173.reuse, RZ ;  /* 0x000000adbebe7224 */ /* 0x080fe200078e02ff */
[C---:B------:R-:W-:Y:S01]  /*0840*/  LOP3.LUT R21, R4.reuse, 0x6c, RZ, 0xfc, !PT ;  /* 0x0000006c04157812 */ /* 0x040fe200078efcff */
[-C--:B------:R-:W-:Y:S01]  /*0850*/  IMAD R189, R189, R173.reuse, RZ ;  /* 0x000000adbdbd7224 */ /* 0x080fe200078e02ff */
[----:B------:R-:W-:Y:S01]  /*0860*/  LOP3.LUT R23, R4, 0x6a, RZ, 0xfc, !PT ;  /* 0x0000006a04177812 */ /* 0x000fe200078efcff */
[-C--:B------:R-:W-:Y:S01]  /*0870*/  IMAD R188, R188, R173.reuse, RZ ;  /* 0x000000adbcbc7224 */ /* 0x080fe200078e02ff */
[C---:B------:R-:W-:Y:S01]  /*0880*/  LOP3.LUT R27, R4.reuse, 0x66, RZ, 0xfc, !PT ;  /* 0x00000066041b7812 */ /* 0x040fe200078efcff */
[----:B------:R-:W-:Y:S01]  /*0890*/  IMAD R187, R187, R173, RZ ;  /* 0x000000adbbbb7224 */ /* 0x000fe200078e02ff */
[----:B------:R-:W-:Y:S01]  /*08a0*/  LOP3.LUT R28, R4, 0x64, RZ, 0xfc, !PT ;  /* 0x00000064041c7812 */ /* 0x000fe200078efcff */
[----:B--2---:R-:W-:Y:S01]  /*08b0*/  IMAD.MOV.U32 R6, RZ, RZ, RZ ;  /* 0x000000ffff067224 */ /* 0x004fe200078e00ff */
[----:B------:R-:W-:Y:S01]  /*08c0*/  IABS R24, R27 ;  /* 0x0000001b00187213 */ /* 0x000fe20000000000 */
[-C--:B------:R-:W-:Y:S01]  /*08d0*/  IMAD R186, R186, R173.reuse, RZ ;  /* 0x000000adbaba7224 */ /* 0x080fe200078e02ff */
[----:B------:R-:W-:Y:S01]  /*08e0*/  IABS R26, R28 ;  /* 0x0000001c001a7213 */ /* 0x000fe20000000000 */
[-C--:B------:R-:W-:Y:S01]  /*08f0*/  IMAD R185, R185, R173.reuse, RZ ;  /* 0x000000adb9b97224 */ /* 0x080fe200078e02ff */
[C---:B------:R-:W-:Y:S01]  /*0900*/  LOP3.LUT R25, R4.reuse, 0x68, RZ, 0xfc, !PT ;  /* 0x0000006804197812 */ /* 0x040fe200078efcff */
[--C-:B-----5:R-:W-:Y:S01]  /*0910*/  IMAD.MOV R10, RZ, RZ, -R7.reuse ;  /* 0x000000ffff0a7224 */ /* 0x120fe200078e0a07 */
[----:B------:R-:W-:Y:S01]  /*0920*/  LOP3.LUT R29, R4, 0x62, RZ, 0xfc, !PT ;  /* 0x00000062041d7812 */ /* 0x000fe200078efcff */
[----:B------:R-:W-:Y:S01]  /*0930*/  IMAD R184, R184, R173, RZ ;  /* 0x000000adb8b87224 */ /* 0x000fe200078e02ff */
[----:B------:R-:W-:Y:S01]  /*0940*/  IABS R22, R25 ;  /* 0x0000001900167213 */ /* 0x000fe20000000000 */
[----:B------:R-:W-:Y:S01]  /*0950*/  IMAD R9, R10, R3, RZ ;  /* 0x000000030a097224 */ /* 0x000fe200078e02ff */
[----:B------:R-:W-:Y:S01]  /*0960*/  IABS R10, R5 ;  /* 0x00000005000a7213 */ /* 0x000fe20000000000 */
[----:B------:R-:W-:Y:S01]  /*0970*/  IMAD R183, R183, R173, RZ ;  /* 0x000000adb7b77224 */ /* 0x000fe200078e02ff */
[C---:B------:R-:W-:Y:S01]  /*0980*/  LOP3.LUT R30, R4.reuse, 0x60, RZ, 0xfc, !PT ;  /* 0x00000060041e7812 */ /* 0x040fe200078efcff */
[----:B------:R-:W-:Y:S01]  /*0990*/  IMAD.HI.U32 R9, R7, R9, R6 ;  /* 0x0000000907097227 */ /* 0x000fe200078e0006 */
[----:B------:R-:W-:-:S02]  /*09a0*/  LOP3.LUT R35, R4, 0x50, RZ, 0xfc, !PT ;  /* 0x0000005004237812 */ /* 0x000fc400078efcff */
[----:B------:R-:W-:Y:S01]  /*09b0*/  LOP3.LUT R33, R4, 0x52, RZ, 0xfc, !PT ;  /* 0x0000005204217812 */ /* 0x000fe200078efcff */
[----:B------:R-:W-:Y:S01]  /*09c0*/  IMAD R182, R182, R173, RZ ;  /* 0x000000adb6b67224 */ /* 0x000fe200078e02ff */
[C---:B------:R-:W-:Y:S01]  /*09d0*/  LOP3.LUT R37, R4.reuse, 0x4e, RZ, 0xfc, !PT ;  /* 0x0000004e04257812 */ /* 0x040fe200078efcff */
[C---:B------:R-:W-:Y:S01]  /*09e0*/  IMAD.HI.U32 R6, R9.reuse, R10, RZ ;  /* 0x0000000a09067227 */ /* 0x040fe200078e00ff */
[----:B------:R-:W-:Y:S02]  /*09f0*/  IABS R34, R35 ;  /* 0x0000002300227213 */ /* 0x000fe40000000000 */
[----:B------:R-:W-:Y:S01]  /*0a00*/  IABS R32, R33 ;  /* 0x0000002100207213 */ /* 0x000fe20000000000 */
[----:B------:R-:W-:Y:S01]  /*0a10*/  IMAD.MOV R6, RZ, RZ, -R6 ;  /* 0x000000ffff067224 */ /* 0x000fe200078e0a06 */
[----:B------:R-:W-:Y:S01]  /*0a20*/  IABS R36, R37 ;  /* 0x0000002500247213 */ /* 0x000fe20000000000 */
[----:B------:R-:W-:Y:S01]  /*0a30*/  IMAD.HI.U32 R7, R9, R12, RZ ;  /* 0x0000000c09077227 */ /* 0x000fe200078e00ff */
[----:B------:R-:W-:-:S02]  /*0a40*/  LOP3.LUT R39, R4, 0x46, RZ, 0xfc, !PT ;  /* 0x0000004604277812 */ /* 0x000fc400078efcff */
[C---:B------:R-:W-:Y:S01]  /*0a50*/  LOP3.LUT R41, R4.reuse, 0x44, RZ, 0xfc, !PT ;  /* 0x0000004404297812 */ /* 0x040fe200078efcff */
[----:B------:R-:W-:Y:S01]  /*0a60*/  IMAD R6, R3, R6, R10 ;  /* 0x0000000603067224 */ /* 0x000fe200078e020a */
[----:B------:R-:W-:Y:S01]  /*0a70*/  IABS R40, R39 ;  /* 0x0000002700287213 */ /* 0x000fe20000000000 */
[----:B------:R-:W-:Y:S01]  /*0a80*/  IMAD.MOV R10, RZ, RZ, -R7 ;  /* 0x000000ffff0a7224 */ /* 0x000fe200078e0a07 */
[----:B------:R-:W-:Y:S01]  /*0a90*/  IABS R42, R41 ;  /* 0x00000029002a7213 */ /* 0x000fe20000000000 */
[----:B------:R-:W-:Y:S01]  /*0aa0*/  IMAD.HI.U32 R7, R9, R14, RZ ;  /* 0x0000000e09077227 */ /* 0x000fe200078e00ff */
[C---:B------:R-:W-:Y:S02]  /*0ab0*/  ISETP.GT.U32.AND P0, PT, R3.reuse, R6, PT ;  /* 0x000000060300720c */ /* 0x040fe40003f04070 */
[C---:B------:R-:W-:Y:S01]  /*0ac0*/  LOP3.LUT R43, R4.reuse, 0x42, RZ, 0xfc, !PT ;  /* 0x00000042042b7812 */ /* 0x040fe200078efcff */
[----:B------:R-:W-:Y:S01]  /*0ad0*/  IMAD R10, R3, R10, R12 ;  /* 0x0000000a030a7224 */ /* 0x000fe200078e020c */
[----:B------:R-:W-:Y:S01]  /*0ae0*/  IABS R12, R15 ;  /* 0x0000000f000c7213 */ /* 0x000fe20000000000 */
[----:B------:R-:W-:Y:S01]  /*0af0*/  IMAD.MOV R7, RZ, RZ, -R7 ;  /* 0x000000ffff077224 */ /* 0x000fe200078e0a07 */
[----:B------:R-:W-:Y:S01]  /*0b00*/  LOP3.LUT R15, R4, 0x70, RZ, 0xfc, !PT ;  /* 0x00000070040f7812 */ /* 0x000fe200078efcff */
[----:B------:R-:W-:Y:S01]  /*0b10*/  IMAD.HI.U32 R19, R9, R24, RZ ;  /* 0x0000001809137227 */ /* 0x000fe200078e00ff */
[----:B------:R-:W-:-:S02]  /*0b20*/  ISETP.GT.U32.AND P2, PT, R3, R10, PT ;  /* 0x0000000a0300720c */ /* 0x000fc40003f44070 */
[----:B------:R-:W-:Y:S01]  /*0b30*/  IABS R18, R15 ;  /* 0x0000000f00127213 */ /* 0x000fe20000000000 */
[----:B------:R-:W-:Y:S01]  /*0b40*/  IMAD.HI.U32 R5, R9, R12, RZ ;  /* 0x0000000c09057227 */ /* 0x000fe200078e00ff */
[C---:B------:R-:W-:Y:S02]  /*0b50*/  LOP3.LUT R45, R4.reuse, 0x40, RZ, 0xfc, !PT ;  /* 0x00000040042d7812 */ /* 0x040fe400078efcff */
[C---:B------:R-:W-:Y:S01]  /*0b60*/  LOP3.LUT R46, R4.reuse, 0x3e, RZ, 0xfc, !PT ;  /* 0x0000003e042e7812 */ /* 0x040fe200078efcff */
[----:B------:R-:W-:Y:S01]  /*0b70*/  IMAD.MOV R5, RZ, RZ, -R5 ;  /* 0x000000ffff057224 */ /* 0x000fe200078e0a05 */
[----:B------:R-:W-:Y:S01]  /*0b80*/  LOP3.LUT R47, R4, 0x3c, RZ, 0xfc, !PT ;  /* 0x0000003c042f7812 */ /* 0x000fe200078efcff */
[--C-:B------:R-:W-:Y:S01]  /*0b90*/  @!P0 IMAD.IADD R6, R6, 0x1, -R3.reuse ;  /* 0x0000000106068824 */ /* 0x100fe200078e0a03 */
[----:B------:R-:W-:Y:S01]  /*0ba0*/  ISETP.GE.AND P0, PT, R8, RZ, PT ;  /* 0x000000ff0800720c */ /* 0x000fe20003f06270 */
[C---:B------:R-:W-:Y:S01]  /*0bb0*/  IMAD R7, R3.reuse, R7, R14 ;  /* 0x0000000703077224 */ /* 0x040fe200078e020e */
[----:B------:R-:W-:Y:S01]  /*0bc0*/  IABS R14, R16 ;  /* 0x00000010000e7213 */ /* 0x000fe20000000000 */
[----:B------:R-:W-:Y:S01]  /*0bd0*/  @!P2 IMAD.IADD R10, R10, 0x1, -R3 ;  /* 0x000000010a0aa824 */ /* 0x000fe200078e0a03 */
[C---:B------:R-:W-:Y:S01]  /*0be0*/  ISETP.GT.U32.AND P1, PT, R3.reuse, R6, PT ;  /* 0x000000060300720c */ /* 0x040fe20003f24070 */
[C---:B------:R-:W-:Y:S01]  /*0bf0*/  IMAD R8, R3.reuse, R5, R12 ;  /* 0x0000000503087224 */ /* 0x040fe200078e020c */
[----:B------:R-:W-:Y:S01]  /*0c00*/  ISETP.GT.U32.AND P3, PT, R3, R7, PT ;  /* 0x000000070300720c */ /* 0x000fe20003f64070 */
[----:B------:R-:W-:Y:S01]  /*0c10*/  IMAD.HI.U32 R11, R9, R14, RZ ;  /* 0x0000000e090b7227 */ /* 0x000fe200078e00ff */
[----:B------:R-:W-:-:S02]  /*0c20*/  ISETP.GT.U32.AND P2, PT, R3, R10, PT ;  /* 0x0000000a0300720c */ /* 0x000fc40003f44070 */
[----:B------:R-:W-:Y:S01]  /*0c30*/  IABS R44, R47 ;  /* 0x0000002f002c7213 */ /* 0x000fe20000000000 */
[----:B------:R-:W-:Y:S01]  /*0c40*/  IMAD.MOV R11, RZ, RZ, -R11 ;  /* 0x000000ffff0b7224 */ /* 0x000fe200078e0a0b */
[C---:B------:R-:W-:Y:S01]  /*0c50*/  LOP3.LUT R48, R4.reuse, 0x3a, RZ, 0xfc, !PT ;  /* 0x0000003a04307812 */ /* 0x040fe200078efcff */
[----:B------:R-:W-:Y:S01]  /*0c60*/  IMAD.MOV R19, RZ, RZ, -R19 ;  /* 0x000000ffff137224 */ /* 0x000fe200078e0a13 */
[C---:B------:R-:W-:Y:S01]  /*0c70*/  LOP3.LUT R53, R4.reuse, 0x2e, RZ, 0xfc, !PT ;  /* 0x0000002e04357812 */ /* 0x040fe200078efcff */
[----:B------:R-:W-:Y:S01]  /*0c80*/  IMAD R12, R3, R11, R14 ;  /* 0x0000000b030c7224 */ /* 0x000fe200078e020e */
[----:B------:R-:W-:Y:S01]  /*0c90*/  LOP3.LUT R11, R4, 0x74, RZ, 0xfc, !PT ;  /* 0x00000074040b7812 */ /* 0x000fe200078efcff */
[--C-:B------:R-:W-:Y:S01]  /*0ca0*/  @!P1 IMAD.IADD R6, R6, 0x1, -R3.reuse ;  /* 0x0000000106069824 */ /* 0x100fe200078e0a03 */
[----:B------:R-:W-:Y:S01]  /*0cb0*/  ISETP.GE.AND P1, PT, R16, RZ, PT ;  /* 0x000000ff1000720c */ /* 0x000fe20003f26270 */
[--C-:B------:R-:W-:Y:S01]  /*0cc0*/  @!P3 IMAD.IADD R7, R7, 0x1, -R3.reuse ;  /* 0x000000010707b824 */ /* 0x100fe200078e0a03 */
[----:B------:R-:W-:Y:S01]  /*0cd0*/  IABS R14, R11 ;  /* 0x0000000b000e7213 */ /* 0x000fe20000000000 */
[----:B------:R-:W-:Y:S01]  /*0ce0*/  @!P2 IMAD.IADD R10, R10, 0x1, -R3 ;  /* 0x000000010a0aa824 */ /* 0x000fe200078e0a03 */
[C---:B------:R-:W-:Y:S01]  /*0cf0*/  ISETP.GT.U32.AND P2, PT, R3.reuse, R8, PT ;  /* 0x000000080300720c */ /* 0x040fe20003f44070 */
[----:B------:R-:W-:Y:S01]  /*0d00*/  IMAD.MOV.U32 R5, RZ, RZ, R6 ;  /* 0x000000ffff057224 */ /* 0x000fe200078e0006 */
[----:B------:R-:W-:Y:S01]  /*0d10*/  IABS R16, R13 ;  /* 0x0000000d00107213 */ /* 0x000fe20000000000 */
[----:B------:R-:W-:Y:S01]  /*0d20*/  IMAD.MOV.U32 R6, RZ, RZ, R10 ;  /* 0x000000ffff067224 */ /* 0x000fe200078e000a */
[----:B------:R-:W-:Y:S01]  /*0d30*/  ISETP.GT.U32.AND P3, PT, R3, R7, PT ;  /* 0x000000070300720c */ /* 0x000fe20003f64070 */
[----:B------:R-:W-:Y:S01]  /*0d40*/  IMAD.HI.U32 R10, R9, R14, RZ ;  /* 0x0000000e090a7227 */ /* 0x000fe200078e00ff */
[----:B------:R-:W-:-:S02]  /*0d50*/  LOP3.LUT R55, R4, 0x2c, RZ, 0xfc, !PT ;  /* 0x0000002c04377812 */ /* 0x000fc400078efcff */
[----:B------:R-:W-:Y:S01]  /*0d60*/  LOP3.LUT R57, R4, 0x24, RZ, 0xfc, !PT ;  /* 0x0000002404397812 */ /* 0x000fe200078efcff */
[----:B------:R-:W-:Y:S01]  /*0d70*/  @!P5 IMAD.MOV R5, RZ, RZ, -R5 ;  /* 0x000000ffff05d224 */ /* 0x000fe200078e0a05 */
[----:B------:R-:W-:Y:S01]  /*0d80*/  ISETP.GE.AND P5, PT, R11, RZ, PT ;  /* 0x000000ff0b00720c */ /* 0x000fe20003fa6270 */
[----:B------:R-:W-:Y:S01]  /*0d90*/  IMAD.HI.U32 R11, R9, R16, RZ ;  /* 0x00000010090b7227 */ /* 0x000fe200078e00ff */
[----:B------:R-:W-:Y:S02]  /*0da0*/  IABS R54, R55 ;  /* 0x0000003700367213 */ /* 0x000fe40000000000 */
[----:B------:R-:W-:Y:S01]  /*0db0*/  IABS R58, R57 ;  /* 0x00000039003a7213 */ /* 0x000fe20000000000 */
[--C-:B------:R-:W-:Y:S01]  /*0dc0*/  @!P2 IMAD.IADD R8, R8, 0x1, -R3.reuse ;  /* 0x000000010808a824 */ /* 0x100fe200078e0a03 */
[C---:B------:R-:W-:Y:S01]  /*0dd0*/  LOP3.LUT R59, R4.reuse, 0x22, RZ, 0xfc, !PT ;  /* 0x00000022043b7812 */ /* 0x040fe200078efcff */
[----:B------:R-:W-:Y:S01]  /*0de0*/  IMAD.MOV R10, RZ, RZ, -R10 ;  /* 0x000000ffff0a7224 */ /* 0x000fe200078e0a0a */
[C---:B------:R-:W-:Y:S01]  /*0df0*/  LOP3.LUT R67, R4.reuse, 0x18, RZ, 0xfc, !PT ;  /* 0x0000001804437812 */ /* 0x040fe200078efcff */
[----:B------:R-:W-:Y:S01]  /*0e00*/  @!P0 IMAD.MOV R6, RZ, RZ, -R6 ;  /* 0x000000ffff068224 */ /* 0x000fe200078e0a06 */
[----:B------:R-:W-:Y:S01]  /*0e10*/  ISETP.GT.U32.AND P2, PT, R3, R8, PT ;  /* 0x000000080300720c */ /* 0x000fe20003f44070 */
[----:B------:R-:W-:Y:S01]  /*0e20*/  @!P3 IMAD.IADD R7, R7, 0x1, -R3 ;  /* 0x000000010707b824 */ /* 0x000fe200078e0a03 */
[----:B------:R-:W-:Y:S01]  /*0e30*/  ISETP.GE.AND P0, PT, R13, RZ, PT ;  /* 0x000000ff0d00720c */ /* 0x000fe20003f06270 */
[----:B------:R-:W-:Y:S01]  /*0e40*/  IMAD.MOV R13, RZ, RZ, -R11 ;  /* 0x000000ffff0d7224 */ /* 0x000fe200078e0a0b */
[C---:B------:R-:W-:Y:S01]  /*0e50*/  ISETP.GT.U32.AND P3, PT, R3.reuse, R12, PT ;  /* 0x0000000c0300720c */ /* 0x040fe20003f64070 */
[C---:B------:R-:W-:Y:S01]  /*0e60*/  IMAD R11, R3.reuse, R10, R14 ;  /* 0x0000000a030b7224 */ /* 0x040fe200078e020e */
[----:B------:R-:W-:Y:S01]  /*0e70*/  IABS R60, R59 ;  /* 0x0000003b003c7213 */ /* 0x000fe20000000000 */
[----:B------:R-:W-:Y:S01]  /*0e80*/  IMAD R14, R3, R13, R16 ;  /* 0x0000000d030e7224 */ /* 0x000fe200078e0210 */
[----:B------:R-:W-:Y:S01]  /*0e90*/  IABS R70, R67 ;  /* 0x0000004300467213 */ /* 0x000fe20000000000 */
[----:B------:R-:W-:Y:S01]  /*0ea0*/  @!P6 IMAD.MOV R7, RZ, RZ, -R7 ;  /* 0x000000ffff07e224 */ /* 0x000fe200078e0a07 */
[----:B------:R-:W-:Y:S01]  /*0eb0*/  LOP3.LUT R65, R4, 0x1a, RZ, 0xfc, !PT ;  /* 0x0000001a04417812 */ /* 0x000fe200078efcff */
[----:B------:R-:W-:Y:S01]  /*0ec0*/  IMAD.HI.U32 R10, R9, R18, RZ ;  /* 0x00000012090a7227 */ /* 0x000fe200078e00ff */
[----:B------:R-:W-:-:S02]  /*0ed0*/  ISETP.GT.U32.AND P6, PT, R3, R14, PT ;  /* 0x0000000e0300720c */ /* 0x000fc40003fc4070 */
[----:B------:R-:W-:Y:S01]  /*0ee0*/  IABS R68, R65 ;  /* 0x0000004100447213 */ /* 0x000fe20000000000 */
[----:B------:R-:W-:Y:S01]  /*0ef0*/  @!P2 IMAD.IADD R8, R8, 0x1, -R3 ;  /* 0x000000010808a824 */ /* 0x000fe200078e0a03 */
[----:B------:R-:W-:Y:S01]  /*0f00*/  ISETP.GT.U32.AND P2, PT, R3, R11, PT ;  /* 0x0000000b0300720c */ /* 0x000fe20003f44070 */
[----:B------:R-:W-:Y:S01]  /*0f10*/  IMAD.HI.U32 R13, R9, R20, RZ ;  /* 0x00000014090d7227 */ /* 0x000fe200078e00ff */
[C---:B------:R-:W-:Y:S02]  /*0f20*/  LOP3.LUT R77, R4.reuse, 0xa, RZ, 0xfc, !PT ;  /* 0x0000000a044d7812 */ /* 0x040fe400078efcff */
[----:B------:R-:W-:Y:S01]  /*0f30*/  LOP3.LUT R79, R4, 0x8, RZ, 0xfc, !PT ;  /* 0x00000008044f7812 */ /* 0x000fe200078efcff */
[----:B------:R-:W-:Y:S01]  /*0f40*/  IMAD.MOV R10, RZ, RZ, -R10 ;  /* 0x000000ffff0a7224 */ /* 0x000fe200078e0a0a */
[----:B------:R-:W-:Y:S01]  /*0f50*/  IABS R84, R77 ;  /* 0x0000004d00547213 */ /* 0x000fe20000000000 */
[----:B------:R-:W-:Y:S01]  /*0f60*/  IMAD.MOV R16, RZ, RZ, -R13 ;  /* 0x000000ffff107224 */ /* 0x000fe200078e0a0d */
[----:B------:R-:W-:Y:S01]  /*0f70*/  IABS R86, R79 ;  /* 0x0000004f00567213 */ /* 0x000fe20000000000 */
[--C-:B------:R-:W-:Y:S01]  /*0f80*/  @!P6 IMAD.IADD R14, R14, 0x1, -R3.reuse ;  /* 0x000000010e0ee824 */ /* 0x100fe200078e0a03 */
[----:B------:R-:W-:Y:S01]  /*0f90*/  LOP3.LUT R81, R4, 0x2, RZ, 0xfc, !PT ;  /* 0x0000000204517812 */ /* 0x000fe200078efcff */
[----:B------:R-:W-:Y:S01]  /*0fa0*/  IMAD R13, R3, R10, R18 ;  /* 0x0000000a030d7224 */ /* 0x000fe200078e0212 */
[----:B------:R-:W-:Y:S01]  /*0fb0*/  IABS R18, R21 ;  /* 0x0000001500127213 */ /* 0x000fe20000000000 */
[----:B------:R-:W-:Y:S01]  /*0fc0*/  @!P2 IMAD.IADD R11, R11, 0x1, -R3 ;  /* 0x000000010b0ba824 */ /* 0x000fe200078e0a03 */
[C---:B------:R-:W-:Y:S01]  /*0fd0*/  ISETP.GT.U32.AND P6, PT, R3.reuse, R14, PT ;  /* 0x0000000e0300720c */ /* 0x040fe20003fc4070 */
[----:B------:R-:W-:Y:S01]  /*0fe0*/  IMAD R16, R3, R16, R20 ;  /* 0x0000001003107224 */ /* 0x000fe200078e0214 */
[----:B------:R-:W-:Y:S01]  /*0ff0*/  IABS R20, R23 ;  /* 0x0000001700147213 */ /* 0x000fe20000000000 */
[----:B------:R-:W-:Y:S01]  /*1000*/  IMAD.HI.U32 R10, R9, R18, RZ ;  /* 0x00000012090a7227 */ /* 0x000fe200078e00ff */
[----:B------:R-:W-:-:S02]  /*1010*/  ISETP.GT.U32.AND P2, PT, R3, R11, PT ;  /* 0x0000000b0300720c */ /* 0x000fc40003f44070 */
[----:B------:R-:W-:Y:S01]  /*1020*/  IABS R90, R81 ;  /* 0x00000051005a7213 */ /* 0x000fe20000000000 */
[----:B------:R-:W-:Y:S01]  /*1030*/  @!P4 IMAD.MOV R8, RZ, RZ, -R8 ;  /* 0x000000ffff08c224 */ /* 0x000fe200078e0a08 */
[----:B------:R-:W-:Y:S01]  /*1040*/  ISETP.GE.AND P4, PT, R15, RZ, PT ;  /* 0x000000ff0f00720c */ /* 0x000fe20003f86270 */
[--C-:B------:R-:W-:Y:S01]  /*1050*/  @!P3 IMAD.IADD R12, R12, 0x1, -R3.reuse ;  /* 0x000000010c0cb824 */ /* 0x100fe200078e0a03 */
[----:B------:R-:W-:Y:S01]  /*1060*/  IABS R92, R4 ;  /* 0x00000004005c7213 */ /* 0x000fe20000000000 */
[----:B------:R-:W-:Y:S02]  /*1070*/  IMAD.MOV R15, RZ, RZ, -R10 ;  /* 0x000000ffff0f7224 */ /* 0x000fe400078e0a0a */
[----:B------:R-:W-:Y:S01]  /*1080*/  @!P6 IMAD.IADD R14, R14, 0x1, -R3 ;  /* 0x000000010e0ee824 */ /* 0x000fe200078e0a03 */
[----:B------:R-:W-:Y:S01]  /*1090*/  ISETP.GT.U32.AND P6, PT, R3, R16, PT ;  /* 0x000000100300720c */ /* 0x000fe20003fc4070 */
[----:B------:R-:W-:Y:S01]  /*10a0*/  IMAD.HI.U32 R10, R9, R20, RZ ;  /* 0x00000014090a7227 */ /* 0x000fe200078e00ff */
[----:B------:R-:W-:-:S03]  /*10b0*/  ISETP.GT.U32.AND P3, PT, R3, R12, PT ;  /* 0x0000000c0300720c */ /* 0x000fc60003f64070 */
[----:B------:R-:W-:Y:S01]  /*10c0*/  @!P2 IMAD.IADD R11, R11, 0x1, -R3 ;  /* 0x000000010b0ba824 */ /* 0x000fe200078e0a03 */
[C---:B------:R-:W-:Y:S01]  /*10d0*/  ISETP.GT.U32.AND P2, PT, R3.reuse, R13, PT ;  /* 0x0000000d0300720c */ /* 0x040fe20003f44070 */
[----:B------:R-:W-:Y:S02]  /*10e0*/  IMAD R15, R3, R15, R18 ;  /* 0x0000000f030f7224 */ /* 0x000fe400078e0212 */
[----:B------:R-:W-:Y:S02]  /*10f0*/  IMAD.MOV R18, RZ, RZ, -R10 ;  /* 0x000000ffff127224 */ /* 0x000fe400078e0a0a */
[----:B------:R-:W-:-:S04]  /*1100*/  IMAD.HI.U32 R10, R9, R26, RZ ;  /* 0x0000001a090a7227 */ /* 0x000fc800078e00ff */
[----:B------:R-:W-:Y:S02]  /*1110*/  IMAD R18, R3, R18, R20 ;  /* 0x0000001203127224 */ /* 0x000fe400078e0214 */
[--C-:B------:R-:W-:Y:S02]  /*1120*/  @!P6 IMAD.IADD R16, R16, 0x1, -R3.reuse ;  /* 0x000000011010e824 */ /* 0x100fe400078e0a03 */
[--C-:B------:R-:W-:Y:S01]  /*1130*/  @!P2 IMAD.IADD R13, R13, 0x1, -R3.reuse ;  /* 0x000000010d0da824 */ /* 0x100fe200078e0a03 */
[C---:B------:R-:W-:Y:S01]  /*1140*/  ISETP.GT.U32.AND P2, PT, R3.reuse, R15, PT ;  /* 0x0000000f0300720c */ /* 0x040fe20003f44070 */
[----:B------:R-:W-:Y:S01]  /*1150*/  @!P3 IMAD.IADD R12, R12, 0x1, -R3 ;  /* 0x000000010c0cb824 */ /* 0x000fe200078e0a03 */
[----:B------:R-:W-:Y:S01]  /*1160*/  ISETP.GT.U32.AND P6, PT, R3, R18, PT ;  /* 0x000000120300720c */ /* 0x000fe20003fc4070 */
[----:B------:R-:W-:Y:S01]  /*1170*/  IMAD.MOV R10, RZ, RZ, -R10 ;  /* 0x000000ffff0a7224 */ /* 0x000fe200078e0a0a */
[----:B------:R-:W-:Y:S01]  /*1180*/  ISETP.GE.AND P3, PT, R17, RZ, PT ;  /* 0x000000ff1100720c */ /* 0x000fe20003f66270 */
[----:B------:R-:W-:-:S04]  /*1190*/  IMAD.HI.U32 R17, R9, R22, RZ ;  /* 0x0000001609117227 */ /* 0x000fc800078e00ff */
[C---:B------:R-:W-:Y:S01]  /*11a0*/  IMAD R20, R3.reuse, R19, R24 ;  /* 0x0000001303147224 */ /* 0x040fe200078e0218 */
[----:B------:R-:W-:Y:S01]  /*11b0*/  IABS R24, R30 ;  /* 0x0000001e00187213 */ /* 0x000fe20000000000 */
[----:B------:R-:W-:Y:S02]  /*11c0*/  IMAD R19, R3, R10, R26 ;  /* 0x0000000a03137224 */ /* 0x000fe400078e021a */
[----:B------:R-:W-:Y:S02]  /*11d0*/  IMAD.MOV R17, RZ, RZ, -R17 ;  /* 0x000000ffff117224 */ /* 0x000fe400078e0a11 */
[----:B------:R-:W-:Y:S02]  /*11e0*/  IMAD.MOV.U32 R10, RZ, RZ, R12 ;  /* 0x000000ffff0a7224 */ /* 0x000fe400078e000c */
[--C-:B------:R-:W-:Y:S01]  /*11f0*/  @!P2 IMAD.IADD R15, R15, 0x1, -R3.reuse ;  /* 0x000000010f0fa824 */ /* 0x100fe200078e0a03 */
[C---:B------:R-:W-:Y:S01]  /*1200*/  ISETP.GT.U32.AND P2, PT, R3.reuse, R13, PT ;  /* 0x0000000d0300720c */ /* 0x040fe20003f44070 */
[C---:B------:R-:W-:Y:S01]  /*1210*/  IMAD R17, R3.reuse, R17, R22 ;  /* 0x0000001103117224 */ /* 0x040fe200078e0216 */
[----:B------:R-:W-:Y:S01]  /*1220*/  IABS R22, R29 ;  /* 0x0000001d00167213 */ /* 0x000fe20000000000 */
[----:B------:R-:W-:Y:S01]  /*1230*/  @!P1 IMAD.MOV R10, RZ, RZ, -R10 ;  /* 0x000000ffff0a9224 */ /* 0x000fe200078e0a0a */
[C---:B------:R-:W-:Y:S01]  /*1240*/  ISETP.GT.U32.AND P1, PT, R3.reuse, R16, PT ;  /* 0x000000100300720c */ /* 0x040fe20003f24070 */
[----:B------:R-:W-:Y:S01]  /*1250*/  @!P6 IMAD.IADD R18, R18, 0x1, -R3 ;  /* 0x000000011212e824 */ /* 0x000fe200078e0a03 */
[----:B------:R-:W-:Y:S01]  /*1260*/  ISETP.GT.U32.AND P6, PT, R3, R15, PT ;  /* 0x0000000f0300720c */ /* 0x000fe20003fc4070 */
[----:B------:R-:W-:-:S02]  /*1270*/  IMAD.MOV.U32 R12, RZ, RZ, R14 ;  /* 0x000000ffff0c7224 */ /* 0x000fc400078e000e */
[----:B------:R-:W-:Y:S01]  /*1280*/  @!P5 IMAD.MOV R11, RZ, RZ, -R11 ;  /* 0x000000ffff0bd224 */ /* 0x000fe200078e0a0b */
[C---:B------:R-:W-:Y:S01]  /*1290*/  ISETP.GT.U32.AND P5, PT, R3.reuse, R18, PT ;  /* 0x000000120300720c */ /* 0x040fe20003fa4070 */
[----:B------:R-:W-:Y:S01]  /*12a0*/  @!P0 IMAD.MOV R12, RZ, RZ, -R12 ;  /* 0x000000ffff0c8224 */ /* 0x000fe200078e0a0c */
[----:B------:R-:W-:Y:S01]  /*12b0*/  ISETP.GT.U32.AND P0, PT, R3, R17, PT ;  /* 0x000000110300720c */ /* 0x000fe20003f04070 */
[----:B------:R-:W-:-:S04]  /*12c0*/  IMAD.HI.U32 R14, R9, R22, RZ ;  /* 0x00000016090e7227 */ /* 0x000fc800078e00ff */
[--C-:B------:R-:W-:Y:S01]  /*12d0*/  @!P1 IMAD.IADD R16, R16, 0x1, -R3.reuse ;  /* 0x0000000110109824 */ /* 0x100fe200078e0a03 */
[----:B------:R-:W-:Y:S01]  /*12e0*/  ISETP.GE.AND P1, PT, R21, RZ, PT ;  /* 0x000000ff1500720c */ /* 0x000fe20003f26270 */
[--C-:B------:R-:W-:Y:S01]  /*12f0*/  @!P6 IMAD.IADD R15, R15, 0x1, -R3.reuse ;  /* 0x000000010f0fe824 */ /* 0x100fe200078e0a03 */
[----:B------:R-:W-:Y:S01]  /*1300*/  ISETP.GT.U32.AND P6, PT, R3, R19, PT ;  /* 0x000000130300720c */ /* 0x000fe20003fc4070 */
[--C-:B------:R-:W-:Y:S01]  /*1310*/  @!P2 IMAD.IADD R13, R13, 0x1, -R3.reuse ;  /* 0x000000010d0da824 */ /* 0x100fe200078e0a03 */
[----:B------:R-:W-:Y:S01]  /*1320*/  ISETP.GT.U32.AND P2, PT, R3, R20, PT ;  /* 0x000000140300720c */ /* 0x000fe20003f44070 */
[----:B------:R-:W-:Y:S02]  /*1330*/  IMAD.MOV R14, RZ, RZ, -R14 ;  /* 0x000000ffff0e7224 */ /* 0x000fe400078e0a0e */
[----:B------:R-:W-:Y:S01]  /*1340*/  @!P0 IMAD.IADD R17, R17, 0x1, -R3 ;  /* 0x0000000111118824 */ /* 0x000fe200078e0a03 */
[----:B------:R-:W-:Y:S01]  /*1350*/  ISETP.GE.AND P0, PT, R25, RZ, PT ;  /* 0x000000ff1900720c */ /* 0x000fe20003f06270 */
[----:B------:R-:W-:-:S04]  /*1360*/  IMAD.HI.U32 R21, R9, R24, RZ ;  /* 0x0000001809157227 */ /* 0x000fc800078e00ff */
[----:B------:R-:W-:Y:S01]  /*1370*/  @!P5 IMAD.IADD R18, R18, 0x1, -R3 ;  /* 0x000000011212d824 */ /* 0x000fe200078e0a03 */
[----:B------:R-:W-:Y:S01]  /*1380*/  ISETP.GE.AND P5, PT, R23, RZ, PT ;  /* 0x000000ff1700720c */ /* 0x000fe20003fa6270 */
[----:B------:R-:W-:Y:S01]  /*1390*/  @!P4 IMAD.MOV R13, RZ, RZ, -R13 ;  /* 0x000000ffff0dc224 */ /* 0x000fe200078e0a0d */
[C---:B------:R-:W-:Y:S01]  /*13a0*/  ISETP.GT.U32.AND P4, PT, R3.reuse, R17, PT ;  /* 0x000000110300720c */ /* 0x040fe20003f84070 */
[----:B------:R-:W-:Y:S01]  /*13b0*/  IMAD R22, R3, R14, R22 ;  /* 0x0000000e03167224 */ /* 0x000fe200078e0216 */
[----:B------:R-:W-:Y:S01]  /*13c0*/  IADD3 R21, PT, PT, -R21, RZ, RZ ;  /* 0x000000ff15157210 */ /* 0x000fe20007ffe1ff */
[----:B------:R-:W-:Y:S01]  /*13d0*/  @!P6 IMAD.IADD R19, R19, 0x1, -R3 ;  /* 0x000000011313e824 */ /* 0x000fe200078e0a03 */
[----:B------:R-:W-:Y:S01]  /*13e0*/  LOP3.LUT R23, R4, 0x5e, RZ, 0xfc, !PT ;  /* 0x0000005e04177812 */ /* 0x000fe200078efcff */
[----:B------:R-:W-:Y:S01]  /*13f0*/  @!P1 IMAD.MOV R15, RZ, RZ, -R15 ;  /* 0x000000ffff0f9224 */ /* 0x000fe200078e0a0f */
[C---:B------:R-:W-:Y:S01]  /*1400*/  ISETP.GT.U32.AND P1, PT, R3.reuse, R22, PT ;  /* 0x000000160300720c */ /* 0x040fe20003f24070 */
[----:B------:R-:W-:Y:S01]  /*1410*/  IMAD.MOV.U32 R14, RZ, RZ, R16 ;  /* 0x000000ffff0e7224 */ /* 0x000fe200078e0010 */
[C---:B------:R-:W-:Y:S01]  /*1420*/  ISETP.GT.U32.AND P6, PT, R3.reuse, R19, PT ;  /* 0x000000130300720c */ /* 0x040fe20003fc4070 */
[----:B------:R-:W-:Y:S01]  /*1430*/  IMAD R21, R3, R21, R24 ;  /* 0x0000001503157224 */ /* 0x000fe200078e0218 */
[----:B------:R-:W-:Y:S01]  /*1440*/  IABS R24, R23 ;  /* 0x0000001700187213 */ /* 0x000fe20000000000 */
[----:B------:R-:W-:-:S02]  /*1450*/  IMAD.MOV.U32 R16, RZ, RZ, R18 ;  /* 0x000000ffff107224 */ /* 0x000fc400078e0012 */
[--C-:B------:R-:W-:Y:S01]  /*1460*/  @!P2 IMAD.IADD R20, R20, 0x1, -R3.reuse ;  /* 0x000000011414a824 */ /* 0x100fe200078e0a03 */
[----:B------:R-:W-:Y:S01]  /*1470*/  ISETP.GE.AND P2, PT, R27, RZ, PT ;  /* 0x000000ff1b00720c */ /* 0x000fe20003f46270 */
[----:B------:R-:W-:Y:S01]  /*1480*/  @!P5 IMAD.MOV R16, RZ, RZ, -R16 ;  /* 0x000000ffff10d224 */ /* 0x000fe200078e0a10 */
[----:B------:R-:W-:Y:S01]  /*1490*/  ISETP.GE.AND P5, PT, R28, RZ, PT ;  /* 0x000000ff1c00720c */ /* 0x000fe20003fa6270 */
[----:B------:R-:W-:Y:S01]  /*14a0*/  @!P4 IMAD.IADD R17, R17, 0x1, -R3 ;  /* 0x000000011111c824 */ /* 0x000fe200078e0a03 */
[----:B------:R-:W-:Y:S01]  /*14b0*/  ISETP.GT.U32.AND P4, PT, R3, R21, PT ;  /* 0x000000150300720c */ /* 0x000fe20003f84070 */
[----:B------:R-:W-:Y:S01]  /*14c0*/  IMAD.HI.U32 R18, R9, R24, RZ ;  /* 0x0000001809127227 */ /* 0x000fe200078e00ff */
[----:B------:R-:W-:-:S03]  /*14d0*/  LOP3.LUT R27, R4, 0x5c, RZ, 0xfc, !PT ;  /* 0x0000005c041b7812 */ /* 0x000fc600078efcff */
[----:B------:R-:W-:Y:S01]  /*14e0*/  @!P3 IMAD.MOV R14, RZ, RZ, -R14 ;  /* 0x000000ffff0eb224 */ /* 0x000fe200078e0a0e */
[----:B------:R-:W-:Y:S01]  /*14f0*/  ISETP.GT.U32.AND P3, PT, R3, R20, PT ;  /* 0x000000140300720c */ /* 0x000fe20003f64070 */
[--C-:B------:R-:W-:Y:S01]  /*1500*/  @!P1 IMAD.IADD R22, R22, 0x1, -R3.reuse ;  /* 0x0000000116169824 */ /* 0x100fe200078e0a03 */
[----:B------:R-:W-:Y:S01]  /*1510*/  IABS R26, R27 ;  /* 0x0000001b001a7213 */ /* 0x000fe20000000000 */
[----:B------:R-:W-:Y:S01]  /*1520*/  IMAD.MOV R25, RZ, RZ, -R18 ;  /* 0x000000ffff197224 */ /* 0x000fe200078e0a12 */
[----:B------:R-:W-:Y:S01]  /*1530*/  ISETP.GE.AND P1, PT, R23, RZ, PT ;  /* 0x000000ff1700720c */ /* 0x000fe20003f26270 */
[----:B------:R-:W-:Y:S01]  /*1540*/  @!P6 IMAD.IADD R19, R19, 0x1, -R3 ;  /* 0x000000011313e824 */ /* 0x000fe200078e0a03 */
[----:B------:R-:W-:Y:S01]  /*1550*/  ISETP.GE.AND P6, PT, R30, RZ, PT ;  /* 0x000000ff1e00720c */ /* 0x000fe20003fc6270 */
[----:B------:R-:W-:Y:S01]  /*1560*/  @!P0 IMAD.MOV R17, RZ, RZ, -R17 ;  /* 0x000000ffff118224 */ /* 0x000fe200078e0a11 */
[C---:B------:R-:W-:Y:S01]  /*1570*/  ISETP.GT.U32.AND P0, PT, R3.reuse, R22, PT ;  /* 0x000000160300720c */ /* 0x040fe20003f04070 */
[----:B------:R-:W-:Y:S01]  /*1580*/  IMAD R24, R3, R25, R24 ;  /* 0x0000001903187224 */ /* 0x000fe200078e0218 */
[----:B------:R-:W-:Y:S01]  /*1590*/  LOP3.LUT R25, R4, 0x58, RZ, 0xfc, !PT ;  /* 0x0000005804197812 */ /* 0x000fe200078efcff */
[----:B------:R-:W-:-:S02]  /*15a0*/  @!P4 IMAD.IADD R21, R21, 0x1, -R3 ;  /* 0x000000011515c824 */ /* 0x000fc400078e0a03 */
[----:B------:R-:W-:Y:S01]  /*15b0*/  @!P5 IMAD.MOV R19, RZ, RZ, -R19 ;  /* 0x000000ffff13d224 */ /* 0x000fe200078e0a13 */
[----:B------:R-:W-:Y:S01]  /*15c0*/  ISETP.GT.U32.AND P5, PT, R3, R24, PT ;  /* 0x000000180300720c */ /* 0x000fe20003fa4070 */
[----:B------:R-:W-:Y:S01]  /*15d0*/  @!P3 IMAD.IADD R20, R20, 0x1, -R3 ;  /* 0x000000011414b824 */ /* 0x000fe200078e0a03 */
[----:B------:R-:W-:Y:S01]  /*15e0*/  ISETP.GE.AND P3, PT, R29, RZ, PT ;  /* 0x000000ff1d00720c */ /* 0x000fe20003f66270 */
[----:B------:R-:W-:Y:S01]  /*15f0*/  IMAD.HI.U32 R23, R9, R26, RZ ;  /* 0x0000001a09177227 */ /* 0x000fe200078e00ff */
[C---:B------:R-:W-:Y:S02]  /*1600*/  ISETP.GT.U32.AND P4, PT, R3.reuse, R21, PT ;  /* 0x000000150300720c */ /* 0x040fe40003f84070 */
[C---:B------:R-:W-:Y:S01]  /*1610*/  LOP3.LUT R29, R4.reuse, 0x56, RZ, 0xfc, !PT ;  /* 0x00000056041d7812 */ /* 0x040fe200078efcff */
[----:B------:R-:W-:Y:S01]  /*1620*/  IMAD.MOV.U32 R18, RZ, RZ, R20 ;  /* 0x000000ffff127224 */ /* 0x000fe200078e0014 */
[----:B------:R-:W-:Y:S01]  /*1630*/  LOP3.LUT R20, R4, 0x5a, RZ, 0xfc, !PT ;  /* 0x0000005a04147812 */ /* 0x000fe200078efcff */
[----:B------:R-:W-:Y:S01]  /*1640*/  IMAD.MOV R23, RZ, RZ, -R23 ;  /* 0x000000ffff177224 */ /* 0x000fe200078e0a17 */
[----:B------:R-:W-:Y:S01]  /*1650*/  IABS R28, R25 ;  /* 0x00000019001c7213 */ /* 0x000fe20000000000 */
[--C-:B------:R-:W-:Y:S01]  /*1660*/  @!P0 IMAD.IADD R22, R22, 0x1, -R3.reuse ;  /* 0x0000000116168824 */ /* 0x100fe200078e0a03 */
[----:B------:R-:W-:Y:S01]  /*1670*/  ISETP.GE.AND P0, PT, R20, RZ, PT ;  /* 0x000000ff1400720c */ /* 0x000fe20003f06270 */
[----:B------:R-:W-:Y:S01]  /*1680*/  IMAD R23, R3, R23, R26 ;  /* 0x0000001703177224 */ /* 0x000fe200078e021a */
[----:B------:R-:W-:Y:S01]  /*1690*/  IABS R26, R20 ;  /* 0x00000014001a7213 */ /* 0x000fe20000000000 */
[----:B------:R-:W-:Y:S01]  /*16a0*/  IMAD.MOV.U32 R20, RZ, RZ, R22 ;  /* 0x000000ffff147224 */ /* 0x000fe200078e0016 */
[----:B------:R-:W-:Y:S01]  /*16b0*/  IABS R30, R29 ;  /* 0x0000001d001e7213 */ /* 0x000fe20000000000 */
[--C-:B------:R-:W-:Y:S01]  /*16c0*/  @!P5 IMAD.IADD R24, R24, 0x1, -R3.reuse ;  /* 0x000000011818d824 */ /* 0x100fe200078e0a03 */
[----:B------:R-:W-:Y:S01]  /*16d0*/  ISETP.GE.AND P5, PT, R25, RZ, PT ;  /* 0x000000ff1900720c */ /* 0x000fe20003fa6270 */
[----:B------:R-:W-:Y:S01]  /*16e0*/  @!P4 IMAD.IADD R21, R21, 0x1, -R3 ;  /* 0x000000011515c824 */ /* 0x000fe200078e0a03 */
[C---:B------:R-:W-:Y:S01]  /*16f0*/  ISETP.GT.U32.AND P4, PT, R3.reuse, R23, PT ;  /* 0x000000170300720c */ /* 0x040fe20003f84070 */
[----:B------:R-:W-:Y:S01]  /*1700*/  @!P3 IMAD.MOV R20, RZ, RZ, -R20 ;  /* 0x000000ffff14b224 */ /* 0x000fe200078e0a14 */
[----:B------:R-:W-:Y:S01]  /*1710*/  ISETP.GT.U32.AND P3, PT, R3, R24, PT ;  /* 0x000000180300720c */ /* 0x000fe20003f64070 */
[----:B------:R-:W-:-:S04]  /*1720*/  IMAD.HI.U32 R22, R9, R26, RZ ;  /* 0x0000001a09167227 */ /* 0x000fc800078e00ff */
[----:B------:R-:W-:Y:S02]  /*1730*/  IMAD.MOV R22, RZ, RZ, -R22 ;  /* 0x000000ffff167224 */ /* 0x000fe400078e0a16 */
[----:B------:R-:W-:Y:S01]  /*1740*/  @!P2 IMAD.MOV R18, RZ, RZ, -R18 ;  /* 0x000000ffff12a224 */ /* 0x000fe200078e0a12 */
[----:B------:R-:W-:Y:S01]  /*1750*/  ISETP.GE.AND P2, PT, R27, RZ, PT ;  /* 0x000000ff1b00720c */ /* 0x000fe20003f46270 */
[----:B------:R-:W-:Y:S02]  /*1760*/  IMAD R26, R3, R22, R26 ;  /* 0x00000016031a7224 */ /* 0x000fe400078e021a */
[--C-:B------:R-:W-:Y:S02]  /*1770*/  @!P4 IMAD.IADD R23, R23, 0x1, -R3.reuse ;  /* 0x000000011717c824 */ /* 0x100fe400078e0a03 */
[----:B------:R-:W-:Y:S01]  /*1780*/  @!P3 IMAD.IADD R24, R24, 0x1, -R3 ;  /* 0x000000011818b824 */ /* 0x000fe200078e0a03 */
[----:B------:R-:W-:Y:S01]  /*1790*/  ISETP.GT.U32.AND P3, PT, R3, R26, PT ;  /* 0x0000001a0300720c */ /* 0x000fe20003f64070 */
[----:B------:R-:W-:Y:S01]  /*17a0*/  IMAD.HI.U32 R25, R9, R28, RZ ;  /* 0x0000001c09197227 */ /* 0x000fe200078e00ff */
[----:B------:R-:W-:-:S03]  /*17b0*/  ISETP.GT.U32.AND P4, PT, R3, R23, PT ;  /* 0x000000170300720c */ /* 0x000fc60003f84070 */
[----:B------:R-:W-:-:S04]  /*17c0*/  IMAD.HI.U32 R27, R9, R30, RZ ;  /* 0x0000001e091b7227 */ /* 0x000fc800078e00ff */
[----:B------:R-:W-:Y:S02]  /*17d0*/  IMAD.MOV R25, RZ, RZ, -R25 ;  /* 0x000000ffff197224 */ /* 0x000fe400078e0a19 */
[----:B------:R-:W-:Y:S02]  /*17e0*/  IMAD.MOV R27, RZ, RZ, -R27 ;  /* 0x000000ffff1b7224 */ /* 0x000fe400078e0a1b */
[C---:B------:R-:W-:Y:S02]  /*17f0*/  IMAD R25, R3.reuse, R25, R28 ;  /* 0x0000001903197224 */ /* 0x040fe400078e021c */
[----:B------:R-:W-:Y:S02]  /*1800*/  IMAD R28, R3, R27, R30 ;  /* 0x0000001b031c7224 */ /* 0x000fe400078e021e */
[--C-:B------:R-:W-:Y:S02]  /*1810*/  @!P3 IMAD.IADD R26, R26, 0x1, -R3.reuse ;  /* 0x000000011a1ab824 */ /* 0x100fe400078e0a03 */
[----:B------:R-:W-:Y:S01]  /*1820*/  @!P4 IMAD.IADD R23, R23, 0x1, -R3 ;  /* 0x000000011717c824 */ /* 0x000fe200078e0a03 */
[C---:B------:R-:W-:Y:S01]  /*1830*/  ISETP.GT.U32.AND P3, PT, R3.reuse, R28, PT ;  /* 0x0000001c0300720c */ /* 0x040fe20003f64070 */
[----:B------:R-:W-:Y:S01]  /*1840*/  @!P6 IMAD.MOV R21, RZ, RZ, -R21 ;  /* 0x000000ffff15e224 */ /* 0x000fe200078e0a15 */
[----:B------:R-:W-:Y:S01]  /*1850*/  ISETP.GT.U32.AND P4, PT, R3, R25, PT ;  /* 0x000000190300720c */ /* 0x000fe20003f84070 */
[----:B------:R-:W-:Y:S01]  /*1860*/  IMAD.MOV.U32 R22, RZ, RZ, R24 ;  /* 0x000000ffff167224 */ /* 0x000fe200078e0018 */
[----:B------:R-:W-:Y:S01]  /*1870*/  ISETP.GE.AND P6, PT, R29, RZ, PT ;  /* 0x000000ff1d00720c */ /* 0x000fe20003fc6270 */
[----:B------:R-:W-:Y:S01]  /*1880*/  @!P2 IMAD.MOV R23, RZ, RZ, -R23 ;  /* 0x000000ffff17a224 */ /* 0x000fe200078e0a17 */
[----:B------:R-:W-:Y:S01]  /*1890*/  LOP3.LUT R29, R4, 0x54, RZ, 0xfc, !PT ;  /* 0x00000054041d7812 */ /* 0x000fe200078efcff */
[----:B------:R-:W-:Y:S01]  /*18a0*/  @!P1 IMAD.MOV R22, RZ, RZ, -R22 ;  /* 0x000000ffff169224 */ /* 0x000fe200078e0a16 */
[----:B------:R-:W-:Y:S01]  /*18b0*/  ISETP.GT.U32.AND P1, PT, R3, R26, PT ;  /* 0x0000001a0300720c */ /* 0x000fe20003f24070 */
[----:B------:R-:W-:Y:S01]  /*18c0*/  IMAD.HI.U32 R31, R9, R36, RZ ;  /* 0x00000024091f7227 */ /* 0x000fe200078e00ff */
[----:B------:R-:W-:-:S02]  /*18d0*/  IABS R30, R29 ;  /* 0x0000001d001e7213 */ /* 0x000fc40000000000 */
[----:B------:R-:W-:Y:S01]  /*18e0*/  ISETP.GE.AND P2, PT, R29, RZ, PT ;  /* 0x000000ff1d00720c */ /* 0x000fe20003f46270 */
[----:B------:R-:W-:Y:S02]  /*18f0*/  @!P3 IMAD.IADD R28, R28, 0x1, -R3 ;  /* 0x000000011c1cb824 */ /* 0x000fe400078e0a03 */
[----:B------:R-:W-:-:S03]  /*1900*/  IMAD.HI.U32 R24, R9, R30, RZ ;  /* 0x0000001e09187227 */ /* 0x000fc600078e00ff */
[----:B------:R-:W-:Y:S01]  /*1910*/  ISETP.GT.U32.AND P3, PT, R3, R28, PT ;  /* 0x0000001c0300720c */ /* 0x000fe20003f64070 */
[----:B------:R-:W-:Y:S02]  /*1920*/  @!P4 IMAD.IADD R25, R25, 0x1, -R3 ;  /* 0x000000011919c824 */ /* 0x000fe400078e0a03 */
[----:B------:R-:W-:Y:S02]  /*1930*/  IMAD.MOV R24, RZ, RZ, -R24 ;  /* 0x000000ffff187224 */ /* 0x000fe400078e0a18 */
[----:B------:R-:W-:Y:S01]  /*1940*/  IMAD.HI.U32 R29, R9, R34, RZ ;  /* 0x00000022091d7227 */ /* 0x000fe200078e00ff */
[----:B------:R-:W-:-:S03]  /*1950*/  ISETP.GT.U32.AND P4, PT, R3, R25, PT ;  /* 0x000000190300720c */ /* 0x000fc60003f84070 */
[----:B------:R-:W-:Y:S02]  /*1960*/  IMAD R27, R3, R24, R30 ;  /* 0x00000018031b7224 */ /* 0x000fe400078e021e */
[----:B------:R-:W-:-:S04]  /*1970*/  IMAD.HI.U32 R24, R9, R32, RZ ;  /* 0x0000002009187227 */ /* 0x000fc800078e00ff */
[----:B------:R-:W-:Y:S02]  /*1980*/  IMAD.MOV R29, RZ, RZ, -R29 ;  /* 0x000000ffff1d7224 */ /* 0x000fe400078e0a1d */
[----:B------:R-:W-:Y:S01]  /*1990*/  @!P1 IMAD.IADD R26, R26, 0x1, -R3 ;  /* 0x000000011a1a9824 */ /* 0x000fe200078e0a03 */
[C---:B------:R-:W-:Y:S01]  /*19a0*/  ISETP.GT.U32.AND P1, PT, R3.reuse, R27, PT ;  /* 0x0000001b0300720c */ /* 0x040fe20003f24070 */
[----:B------:R-:W-:Y:S02]  /*19b0*/  IMAD.MOV R24, RZ, RZ, -R24 ;  /* 0x000000ffff187224 */ /* 0x000fe400078e0a18 */
[----:B------:R-:W-:Y:S02]  /*19c0*/  IMAD.MOV R31, RZ, RZ, -R31 ;  /* 0x000000ffff1f7224 */ /* 0x000fe400078e0a1f */
[----:B------:R-:W-:Y:S02]  /*19d0*/  IMAD R29, R3, R29, R34 ;  /* 0x0000001d031d7224 */ /* 0x000fe400078e0222 */
[----:B------:R-:W-:-:S02]  /*19e0*/  @!P3 IMAD.IADD R28, R28, 0x1, -R3 ;  /* 0x000000011c1cb824 */ /* 0x000fc400078e0a03 */
[C---:B------:R-:W-:Y:S01]  /*19f0*/  IMAD R30, R3.reuse, R24, R32 ;  /* 0x00000018031e7224 */ /* 0x040fe200078e0220 */
[----:B------:R-:W-:Y:S01]  /*1a00*/  ISETP.GT.U32.AND P3, PT, R3, R29, PT ;  /* 0x0000001d0300720c */ /* 0x000fe20003f64070 */
[----:B------:R-:W-:Y:S02]  /*1a10*/  IMAD.MOV.U32 R24, RZ, RZ, R26 ;  /* 0x000000ffff187224 */ /* 0x000fe400078e001a */
[--C-:B------:R-:W-:Y:S01]  /*1a20*/  @!P4 IMAD.IADD R25, R25, 0x1, -R3.reuse ;  /* 0x000000011919c824 */ /* 0x100fe200078e0a03 */
[----:B------:R-:W-:Y:S01]  /*1a30*/  ISETP.GE.AND P4, PT, R33, RZ, PT ;  /* 0x000000ff2100720c */ /* 0x000fe20003f86270 */
[----:B------:R-:W-:Y:S01]  /*1a40*/  IMAD R32, R3, R31, R36 ;  /* 0x0000001f03207224 */ /* 0x000fe200078e0224 */
[----:B------:R-:W-:Y:S01]  /*1a50*/  LOP3.LUT R33, R4, 0x4c, RZ, 0xfc, !PT ;  /* 0x0000004c04217812 */ /* 0x000fe200078efcff */
[----:B------:R-:W-:Y:S02]  /*1a60*/  IMAD.MOV.U32 R26, RZ, RZ, R28 ;  /* 0x000000ffff1a7224 */ /* 0x000fe400078e001c */
[----:B------:R-:W-:Y:S01]  /*1a70*/  @!P1 IMAD.IADD R27, R27, 0x1, -R3 ;  /* 0x000000011b1b9824 */ /* 0x000fe200078e0a03 */
[----:B------:R-:W-:Y:S01]  /*1a80*/  IABS R34, R33 ;  /* 0x0000002100227213 */ /* 0x000fe20000000000 */
[----:B------:R-:W-:Y:S01]  /*1a90*/  @!P6 IMAD.MOV R26, RZ, RZ, -R26 ;  /* 0x000000ffff1ae224 */ /* 0x000fe200078e0a1a */
[C---:B------:R-:W-:Y:S01]  /*1aa0*/  ISETP.GT.U32.AND P6, PT, R3.reuse, R32, PT ;  /* 0x000000200300720c */ /* 0x040fe20003fc4070 */
[----:B------:R-:W-:Y:S01]  /*1ab0*/  @!P5 IMAD.MOV R25, RZ, RZ, -R25 ;  /* 0x000000ffff19d224 */ /* 0x000fe200078e0a19 */
[----:B------:R-:W-:Y:S01]  /*1ac0*/  ISETP.GT.U32.AND P1, PT, R3, R30, PT ;  /* 0x0000001e0300720c */ /* 0x000fe20003f24070 */
[----:B------:R-:W-:Y:S01]  /*1ad0*/  IMAD.HI.U32 R28, R9, R34, RZ ;  /* 0x00000022091c7227 */ /* 0x000fe200078e00ff */
[----:B------:R-:W-:-:S02]  /*1ae0*/  ISETP.GE.AND P5, PT, R35, RZ, PT ;  /* 0x000000ff2300720c */ /* 0x000fc40003fa6270 */
[----:B------:R-:W-:Y:S01]  /*1af0*/  LOP3.LUT R35, R4, 0x4a, RZ, 0xfc, !PT ;  /* 0x0000004a04237812 */ /* 0x000fe200078efcff */
[----:B------:R-:W-:Y:S01]  /*1b00*/  @!P0 IMAD.MOV R24, RZ, RZ, -R24 ;  /* 0x000000ffff188224 */ /* 0x000fe200078e0a18 */
[----:B------:R-:W-:Y:S01]  /*1b10*/  ISETP.GT.U32.AND P0, PT, R3, R27, PT ;  /* 0x0000001b0300720c */ /* 0x000fe20003f04070 */
[--C-:B------:R-:W-:Y:S01]  /*1b20*/  @!P3 IMAD.IADD R29, R29, 0x1, -R3.reuse ;  /* 0x000000011d1db824 */ /* 0x100fe200078e0a03 */
[----:B------:R-:W-:Y:S01]  /*1b30*/  IABS R36, R35 ;  /* 0x0000002300247213 */ /* 0x000fe20000000000 */
[----:B------:R-:W-:Y:S02]  /*1b40*/  IMAD.MOV R28, RZ, RZ, -R28 ;  /* 0x000000ffff1c7224 */ /* 0x000fe400078e0a1c */
[----:B------:R-:W-:Y:S01]  /*1b50*/  @!P6 IMAD.IADD R32, R32, 0x1, -R3 ;  /* 0x000000012020e824 */ /* 0x000fe200078e0a03 */
[C---:B------:R-:W-:Y:S01]  /*1b60*/  ISETP.GT.U32.AND P6, PT, R3.reuse, R29, PT ;  /* 0x0000001d0300720c */ /* 0x040fe20003fc4070 */
[----:B------:R-:W-:Y:S02]  /*1b70*/  IMAD R31, R3, R28, R34 ;  /* 0x0000001c031f7224 */ /* 0x000fe400078e0222 */
[----:B------:R-:W-:-:S04]  /*1b80*/  IMAD.HI.U32 R28, R9, R36, RZ ;  /* 0x00000024091c7227 */ /* 0x000fc800078e00ff */
[--C-:B------:R-:W-:Y:S01]  /*1b90*/  @!P1 IMAD.IADD R30, R30, 0x1, -R3.reuse ;  /* 0x000000011e1e9824 */ /* 0x100fe200078e0a03 */
[----:B------:R-:W-:Y:S01]  /*1ba0*/  ISETP.GE.AND P1, PT, R33, RZ, PT ;  /* 0x000000ff2100720c */ /* 0x000fe20003f26270 */
[----:B------:R-:W-:Y:S02]  /*1bb0*/  IMAD.MOV R28, RZ, RZ, -R28 ;  /* 0x000000ffff1c7224 */ /* 0x000fe400078e0a1c */
[----:B------:R-:W-:Y:S01]  /*1bc0*/  @!P0 IMAD.IADD R27, R27, 0x1, -R3 ;  /* 0x000000011b1b8824 */ /* 0x000fe200078e0a03 */
[C---:B------:R-:W-:Y:S01]  /*1bd0*/  ISETP.GT.U32.AND P3, PT, R3.reuse, R30, PT ;  /* 0x0000001e0300720c */ /* 0x040fe20003f64070 */
[----:B------:R-:W-:Y:S01]  /*1be0*/  IMAD R34, R3, R28, R36 ;  /* 0x0000001c03227224 */ /* 0x000fe200078e0224 */
[----:B------:R-:W-:Y:S01]  /*1bf0*/  ISETP.GE.AND P0, PT, R37, RZ, PT ;  /* 0x000000ff2500720c */ /* 0x000fe20003f06270 */
[----:B------:R-:W-:Y:S01]  /*1c00*/  @!P2 IMAD.MOV R27, RZ, RZ, -R27 ;  /* 0x000000ffff1ba224 */ /* 0x000fe200078e0a1b */
[----:B------:R-:W-:Y:S01]  /*1c10*/  ISETP.GT.U32.AND P2, PT, R3, R32, PT ;  /* 0x000000200300720c */ /* 0x000fe20003f44070 */
[----:B------:R-:W-:Y:S01]  /*1c20*/  @!P6 IMAD.IADD R29, R29, 0x1, -R3 ;  /* 0x000000011d1de824 */ /* 0x000fe200078e0a03 */
[----:B------:R-:W-:Y:S01]  /*1c30*/  ISETP.GT.U32.AND P6, PT, R3, R34, PT ;  /* 0x000000220300720c */ /* 0x000fe20003fc4070 */
[----:B------:R-:W-:Y:S01]  /*1c40*/  IMAD.HI.U32 R36, R9, R42, RZ ;  /* 0x0000002a09247227 */ /* 0x000fe200078e00ff */
[----:B------:R-:W-:-:S02]  /*1c50*/  LOP3.LUT R37, R4, 0x48, RZ, 0xfc, !PT ;  /* 0x0000004804257812 */ /* 0x000fc400078efcff */
[----:B------:R-:W-:Y:S01]  /*1c60*/  @!P5 IADD3 R29, PT, PT, -R29, RZ, RZ ;  /* 0x000000ff1d1dd210 */ /* 0x000fe20007ffe1ff */
[----:B------:R-:W-:Y:S01]  /*1c70*/  IMAD.HI.U32 R69, R9, R84, RZ ;  /* 0x0000005409457227 */ /* 0x000fe200078e00ff */
[----:B------:R-:W-:-:S03]  /*1c80*/  IABS R38, R37 ;  /* 0x0000002500267213 */ /* 0x000fc60000000000 */
[--C-:B------:R-:W-:Y:S01]  /*1c90*/  @!P3 IMAD.IADD R30, R30, 0x1, -R3.reuse ;  /* 0x000000011e1eb824 */ /* 0x100fe200078e0a03 */
[----:B------:R-:W-:Y:S01]  /*1ca0*/  ISETP.GT.U32.AND P3, PT, R3, R31, PT ;  /* 0x0000001f0300720c */ /* 0x000fe20003f64070 */
[--C-:B------:R-:W-:Y:S01]  /*1cb0*/  @!P2 IMAD.IADD R32, R32, 0x1, -R3.reuse ;  /* 0x000000012020a824 */ /* 0x100fe200078e0a03 */
[----:B------:R-:W-:Y:S01]  /*1cc0*/  ISETP.GE.AND P2, PT, R35, RZ, PT ;  /* 0x000000ff2300720c */ /* 0x000fe20003f46270 */
[----:B------:R-:W-:Y:S02]  /*1cd0*/  @!P6 IMAD.IADD R34, R34, 0x1, -R3 ;  /* 0x000000012222e824 */ /* 0x000fe400078e0a03 */
[----:B------:R-:W-:-:S03]  /*1ce0*/  IMAD.HI.U32 R35, R9, R40, RZ ;  /* 0x0000002809237227 */ /* 0x000fc600078e00ff */
[----:B------:R-:W-:Y:S01]  /*1cf0*/  ISETP.GT.U32.AND P6, PT, R3, R34, PT ;  /* 0x000000220300720c */ /* 0x000fe20003fc4070 */
[----:B------:R-:W-:Y:S02]  /*1d00*/  IMAD.MOV R35, RZ, RZ, -R35 ;  /* 0x000000ffff237224 */ /* 0x000fe400078e0a23 */
[----:B------:R-:W-:Y:S02]  /*1d10*/  IMAD.MOV.U32 R28, RZ, RZ, R30 ;  /* 0x000000ffff1c7224 */ /* 0x000fe400078e001e */
[----:B------:R-:W-:Y:S01]  /*1d20*/  @!P3 IMAD.IADD R31, R31, 0x1, -R3 ;  /* 0x000000011f1fb824 */ /* 0x000fe200078e0a03 */
[----:B------:R-:W-:Y:S01]  /*1d30*/  ISETP.GE.AND P3, PT, R37, RZ, PT ;  /* 0x000000ff2500720c */ /* 0x000fe20003f66270 */
[----:B------:R-:W-:Y:S02]  /*1d40*/  IMAD.MOV R37, RZ, RZ, -R36 ;  /* 0x000000ffff257224 */ /* 0x000fe400078e0a24 */
[----:B------:R-:W-:Y:S01]  /*1d50*/  IMAD R36, R3, R35, R40 ;  /* 0x0000002303247224 */ /* 0x000fe200078e0228 */
[----:B------:R-:W-:Y:S01]  /*1d60*/  IABS R40, R45 ;  /* 0x0000002d00287213 */ /* 0x000fe20000000000 */
[----:B------:R-:W-:-:S02]  /*1d70*/  IMAD.MOV.U32 R30, RZ, RZ, R32 ;  /* 0x000000ffff1e7224 */ /* 0x000fc400078e0020 */
[C---:B------:R-:W-:Y:S01]  /*1d80*/  IMAD R35, R3.reuse, R37, R42 ;  /* 0x0000002503237224 */ /* 0x040fe200078e022a */
[----:B------:R-:W-:Y:S01]  /*1d90*/  IABS R42, R46 ;  /* 0x0000002e002a7213 */ /* 0x000fe20000000000 */
[----:B------:R-:W-:Y:S01]  /*1da0*/  @!P0 IMAD.MOV R30, RZ, RZ, -R30 ;  /* 0x000000ffff1e8224 */ /* 0x000fe200078e0a1e */
[----:B------:R-:W-:Y:S01]  /*1db0*/  ISETP.GT.U32.AND P0, PT, R3, R36, PT ;  /* 0x000000240300720c */ /* 0x000fe20003f04070 */
[----:B------:R-:W-:-:S04]  /*1dc0*/  IMAD.HI.U32 R33, R9, R38, RZ ;  /* 0x0000002609217227 */ /* 0x000fc800078e00ff */
[----:B------:R-:W-:Y:S01]  /*1dd0*/  @!P6 IMAD.IADD R34, R34, 0x1, -R3 ;  /* 0x000000012222e824 */ /* 0x000fe200078e0a03 */
[C---:B------:R-:W-:Y:S01]  /*1de0*/  ISETP.GT.U32.AND P6, PT, R3.reuse, R35, PT ;  /* 0x000000230300720c */ /* 0x040fe20003fc4070 */
[----:B------:R-:W-:Y:S02]  /*1df0*/  IMAD.MOV R33, RZ, RZ, -R33 ;  /* 0x000000ffff217224 */ /* 0x000fe400078e0a21 */
[----:B------:R-:W-:Y:S01]  /*1e00*/  @!P4 IMAD.MOV R28, RZ, RZ, -R28 ;  /* 0x000000ffff1cc224 */ /* 0x000fe200078e0a1c */
[C---:B------:R-:W-:Y:S01]  /*1e10*/  ISETP.GT.U32.AND P4, PT, R3.reuse, R31, PT ;  /* 0x0000001f0300720c */ /* 0x040fe20003f84070 */
[C---:B------:R-:W-:Y:S01]  /*1e20*/  IMAD R33, R3.reuse, R33, R38 ;  /* 0x0000002103217224 */ /* 0x040fe200078e0226 */
[----:B------:R-:W-:Y:S01]  /*1e30*/  IABS R38, R43 ;  /* 0x0000002b00267213 */ /* 0x000fe20000000000 */
[----:B------:R-:W-:Y:S02]  /*1e40*/  @!P0 IMAD.IADD R36, R36, 0x1, -R3 ;  /* 0x0000000124248824 */ /* 0x000fe400078e0a03 */
[----:B------:R-:W-:Y:S01]  /*1e50*/  IMAD.MOV R73, RZ, RZ, -R69 ;  /* 0x000000ffff497224 */ /* 0x000fe200078e0a45 */
[----:B------:R-:W-:Y:S01]  /*1e60*/  ISETP.GT.U32.AND P5, PT, R3, R33, PT ;  /* 0x000000210300720c */ /* 0x000fe20003fa4070 */
[----:B------:R-:W-:-:S04]  /*1e70*/  IMAD.HI.U32 R32, R9, R38, RZ ;  /* 0x0000002609207227 */ /* 0x000fc800078e00ff */
[----:B------:R-:W-:Y:S01]  /*1e80*/  @!P6 IMAD.IADD R35, R35, 0x1, -R3 ;  /* 0x000000012323e824 */ /* 0x000fe200078e0a03 */
[----:B------:R-:W-:Y:S01]  /*1e90*/  ISETP.GT.U32.AND P6, PT, R3, R36, PT ;  /* 0x000000240300720c */ /* 0x000fe20003fc4070 */
[----:B------:R-:W-:Y:S02]  /*1ea0*/  IMAD.MOV R37, RZ, RZ, -R32 ;  /* 0x000000ffff257224 */ /* 0x000fe400078e0a20 */
[----:B------:R-:W-:-:S04]  /*1eb0*/  IMAD.HI.U32 R32, R9, R40, RZ ;  /* 0x0000002809207227 */ /* 0x000fc800078e00ff */
[----:B------:R-:W-:Y:S02]  /*1ec0*/  IMAD.MOV R32, RZ, RZ, -R32 ;  /* 0x000000ffff207224 */ /* 0x000fe400078e0a20 */
[--C-:B------:R-:W-:Y:S01]  /*1ed0*/  @!P5 IMAD.IADD R33, R33, 0x1, -R3.reuse ;  /* 0x000000012121d824 */ /* 0x100fe200078e0a03 */
[----:B------:R-:W-:Y:S01]  /*1ee0*/  ISETP.GE.AND P5, PT, R41, RZ, PT ;  /* 0x000000ff2900720c */ /* 0x000fe20003fa6270 */
[C---:B------:R-:W-:Y:S01]  /*1ef0*/  IMAD R38, R3.reuse, R37, R38 ;  /* 0x0000002503267224 */ /* 0x040fe200078e0226 */
[----:B------:R-:W-:Y:S01]  /*1f00*/  IABS R41, R48 ;  /* 0x0000003000297213 */ /* 0x000fe20000000000 */
[C---:B------:R-:W-:Y:S01]  /*1f10*/  IMAD R37, R3.reuse, R32, R40 ;  /* 0x0000002003257224 */ /* 0x040fe200078e0228 */
[----:B------:R-:W-:Y:S01]  /*1f20*/  ISETP.GT.U32.AND P0, PT, R3, R33, PT ;  /* 0x000000210300720c */ /* 0x000fe20003f04070 */
[----:B------:R-:W-:Y:S02]  /*1f30*/  @!P6 IMAD.IADD R36, R36, 0x1, -R3 ;  /* 0x000000012424e824 */ /* 0x000fe400078e0a03 */
[----:B------:R-:W-:Y:S01]  /*1f40*/  IMAD.HI.U32 R32, R9, R42, RZ ;  /* 0x0000002a09207227 */ /* 0x000fe200078e00ff */
[----:B------:R-:W-:-:S03]  /*1f50*/  ISETP.GT.U32.AND P6, PT, R3, R37, PT ;  /* 0x000000250300720c */ /* 0x000fc60003fc4070 */
[----:B------:R-:W-:Y:S02]  /*1f60*/  IMAD.MOV R32, RZ, RZ, -R32 ;  /* 0x000000ffff207224 */ /* 0x000fe400078e0a20 */
[--C-:B------:R-:W-:Y:S01]  /*1f70*/  @!P4 IMAD.IADD R31, R31, 0x1, -R3.reuse ;  /* 0x000000011f1fc824 */ /* 0x100fe200078e0a03 */
[----:B------:R-:W-:Y:S01]  /*1f80*/  ISETP.GE.AND P4, PT, R39, RZ, PT ;  /* 0x000000ff2700720c */ /* 0x000fe20003f86270 */
[----:B------:R-:W-:Y:S02]  /*1f90*/  IMAD R40, R3, R32, R42 ;  /* 0x0000002003287224 */ /* 0x000fe400078e022a */
[--C-:B------:R-:W-:Y:S01]  /*1fa0*/  @!P0 IMAD.IADD R33, R33, 0x1, -R3.reuse ;  /* 0x0000000121218824 */ /* 0x100fe200078e0a03 */
[----:B------:R-:W-:Y:S01]  /*1fb0*/  ISETP.GT.U32.AND P0, PT, R3, R38, PT ;  /* 0x000000260300720c */ /* 0x000fe20003f04070 */
[----:B------:R-:W-:Y:S02]  /*1fc0*/  IMAD.MOV.U32 R32, RZ, RZ, R34 ;  /* 0x000000ffff207224 */ /* 0x000fe400078e0022 */
[----:B------:R-:W-:-:S02]  /*1fd0*/  @!P6 IMAD.IADD R37, R37, 0x1, -R3 ;  /* 0x000000012525e824 */ /* 0x000fc400078e0a03 */
[----:B------:R-:W-:Y:S02]  /*1fe0*/  @!P2 IMAD.MOV R32, RZ, RZ, -R32 ;  /* 0x000000ffff20a224 */ /* 0x000fe400078e0a20 */
[----:B------:R-:W-:Y:S01]  /*1ff0*/  IMAD.HI.U32 R39, R9, R44, RZ ;  /* 0x0000002c09277227 */ /* 0x000fe200078e00ff */
[----:B------:R-:W-:-:S03]  /*2000*/  ISETP.GT.U32.AND P2, PT, R3, R37, PT ;  /* 0x000000250300720c */ /* 0x000fc60003f44070 */
[----:B------:R-:W-:Y:S02]  /*2010*/  IMAD.MOV R39, RZ, RZ, -R39 ;  /* 0x000000ffff277224 */ /* 0x000fe400078e0a27 */
[----:B------:R-:W-:Y:S01]  /*2020*/  @!P1 IMAD.MOV R31, RZ, RZ, -R31 ;  /* 0x000000ffff1f9224 */ /* 0x000fe200078e0a1f */
[C---:B------:R-:W-:Y:S01]  /*2030*/  ISETP.GT.U32.AND P1, PT, R3.reuse, R35, PT ;  /* 0x000000230300720c */ /* 0x040fe20003f24070 */
[----:B------:R-:W-:Y:S01]  /*2040*/  @!P3 IMAD.MOV R33, RZ, RZ, -R33 ;  /* 0x000000ffff21b224 */ /* 0x000fe200078e0a21 */
[----:B------:R-:W-:Y:S01]  /*2050*/  ISETP.GT.U32.AND P3, PT, R3, R40, PT ;  /* 0x000000280300720c */ /* 0x000fe20003f64070 */
[----:B------:R-:W-:Y:S01]  /*2060*/  @!P0 IMAD.IADD R38, R38, 0x1, -R3 ;  /* 0x0000000126268824 */ /* 0x000fe200078e0a03 */
[----:B------:R-:W-:Y:S01]  /*2070*/  ISETP.GE.AND P0, PT, R45, RZ, PT ;  /* 0x000000ff2d00720c */ /* 0x000fe20003f06270 */
[----:B------:R-:W-:Y:S01]  /*2080*/  IMAD.MOV.U32 R42, RZ, RZ, R41 ;  /* 0x000000ffff2a7224 */ /* 0x000fe200078e0029 */
[C---:B------:R-:W-:Y:S01]  /*2090*/  LOP3.LUT R41, R4.reuse, 0x38, RZ, 0xfc, !PT ;  /* 0x0000003804297812 */ /* 0x040fe200078efcff */
[C---:B------:R-:W-:Y:S01]  /*20a0*/  IMAD R39, R3.reuse, R39, R44 ;  /* 0x0000002703277224 */ /* 0x040fe200078e022c */
[----:B------:R-:W-:Y:S01]  /*20b0*/  ISETP.GT.U32.AND P6, PT, R3, R38, PT ;  /* 0x000000260300720c */ /* 0x000fe20003fc4070 */
[----:B------:R-:W-:Y:S01]  /*20c0*/  IMAD.MOV.U32 R34, RZ, RZ, R36 ;  /* 0x000000ffff227224 */ /* 0x000fe200078e0024 */
[----:B------:R-:W-:Y:S01]  /*20d0*/  IABS R44, R41 ;  /* 0x00000029002c7213 */ /* 0x000fe20000000000 */
[----:B------:R-:W-:Y:S01]  /*20e0*/  IMAD.HI.U32 R36, R9, R42, RZ ;  /* 0x0000002a09247227 */ /* 0x000fe200078e00ff */
[----:B------:R-:W-:-:S03]  /*20f0*/  LOP3.LUT R45, R4, 0x34, RZ, 0xfc, !PT ;  /* 0x00000034042d7812 */ /* 0x000fc600078efcff */
[--C-:B------:R-:W-:Y:S01]  /*2100*/  @!P2 IMAD.IADD R37, R37, 0x1, -R3.reuse ;  /* 0x000000012525a824 */ /* 0x100fe200078e0a03 */
[----:B------:R-:W-:Y:S01]  /*2110*/  ISETP.GT.U32.AND P2, PT, R3, R39, PT ;  /* 0x000000270300720c */ /* 0x000fe20003f44070 */
[----:B------:R-:W-:Y:S02]  /*2120*/  IMAD.MOV R36, RZ, RZ, -R36 ;  /* 0x000000ffff247224 */ /* 0x000fe400078e0a24 */
[--C-:B------:R-:W-:Y:S01]  /*2130*/  @!P1 IMAD.IADD R35, R35, 0x1, -R3.reuse ;  /* 0x0000000123239824 */ /* 0x100fe200078e0a03 */
[----:B------:R-:W-:Y:S01]  /*2140*/  ISETP.GE.AND P1, PT, R43, RZ, PT ;  /* 0x000000ff2b00720c */ /* 0x000fe20003f26270 */
[----:B------:R-:W-:Y:S02]  /*2150*/  @!P3 IMAD.IADD R40, R40, 0x1, -R3 ;  /* 0x000000012828b824 */ /* 0x000fe400078e0a03 */
[C---:B------:R-:W-:Y:S02]  /*2160*/  IMAD R42, R3.reuse, R36, R42 ;  /* 0x00000024032a7224 */ /* 0x040fe400078e022a */
[----:B------:R-:W-:Y:S01]  /*2170*/  @!P0 IMAD.MOV R37, RZ, RZ, -R37 ;  /* 0x000000ffff258224 */ /* 0x000fe200078e0a25 */
[C---:B------:R-:W-:Y:S01]  /*2180*/  ISETP.GT.U32.AND P3, PT, R3.reuse, R40, PT ;  /* 0x000000280300720c */ /* 0x040fe20003f64070 */
[--C-:B------:R-:W-:Y:S01]  /*2190*/  @!P6 IMAD.IADD R38, R38, 0x1, -R3.reuse ;  /* 0x000000012626e824 */ /* 0x100fe200078e0a03 */
[----:B------:R-:W-:Y:S01]  /*21a0*/  ISETP.GT.U32.AND P0, PT, R3, R42, PT ;  /* 0x0000002a0300720c */ /* 0x000fe20003f04070 */
[----:B------:R-:W-:Y:S01]  /*21b0*/  @!P2 IMAD.IADD R39, R39, 0x1, -R3 ;  /* 0x000000012727a824 */ /* 0x000fe200078e0a03 */
[----:B------:R-:W-:Y:S01]  /*21c0*/  ISETP.GE.AND P6, PT, R48, RZ, PT ;  /* 0x000000ff3000720c */ /* 0x000fe20003fc6270 */
[----:B------:R-:W-:Y:S01]  /*21d0*/  IMAD.MOV.U32 R36, RZ, RZ, R38 ;  /* 0x000000ffff247224 */ /* 0x000fe200078e0026 */
[----:B------:R-:W-:Y:S01]  /*21e0*/  IABS R48, R45 ;  /* 0x0000002d00307213 */ /* 0x000fe20000000000 */
[----:B------:R-:W-:Y:S01]  /*21f0*/  IMAD.HI.U32 R38, R9, R44, RZ ;  /* 0x0000002c09267227 */ /* 0x000fe200078e00ff */
[----:B------:R-:W-:-:S03]  /*2200*/  ISETP.GT.U32.AND P2, PT, R3, R39, PT ;  /* 0x000000270300720c */ /* 0x000fc60003f44070 */
[----:B------:R-:W-:Y:S01]  /*2210*/  @!P1 IMAD.MOV R36, RZ, RZ, -R36 ;  /* 0x000000ffff249224 */ /* 0x000fe200078e0a24 */
[----:B------:R-:W-:Y:S01]  /*2220*/  ISETP.GE.AND P1, PT, R41, RZ, PT ;  /* 0x000000ff2900720c */ /* 0x000fe20003f26270 */
[----:B------:R-:W-:Y:S01]  /*2230*/  IMAD.MOV R38, RZ, RZ, -R38 ;  /* 0x000000ffff267224 */ /* 0x000fe200078e0a26 */
[----:B------:R-:W-:Y:S01]  /*2240*/  LOP3.LUT R41, R4, 0x36, RZ, 0xfc, !PT ;  /* 0x0000003604297812 */ /* 0x000fe200078efcff */
[----:B------:R-:W-:Y:S01]  /*2250*/  @!P4 IMAD.MOV R34, RZ, RZ, -R34 ;  /* 0x000000ffff22c224 */ /* 0x000fe200078e0a22 */
[----:B------:R-:W-:Y:S01]  /*2260*/  ISETP.GE.AND P4, PT, R46, RZ, PT ;  /* 0x000000ff2e00720c */ /* 0x000fe20003f86270 */
[--C-:B------:R-:W-:Y:S01]  /*2270*/  @!P3 IMAD.IADD R40, R40, 0x1, -R3.reuse ;  /* 0x000000012828b824 */ /* 0x100fe200078e0a03 */
[----:B------:R-:W-:Y:S01]  /*2280*/  IABS R46, R41 ;  /* 0x00000029002e7213 */ /* 0x000fe20000000000 */
[----:B------:R-:W-:Y:S01]  /*2290*/  @!P0 IMAD.IADD R42, R42, 0x1, -R3 ;  /* 0x000000012a2a8824 */ /* 0x000fe200078e0a03 */
[----:B------:R-:W-:Y:S01]  /*22a0*/  ISETP.GE.AND P3, PT, R41, RZ, PT ;  /* 0x000000ff2900720c */ /* 0x000fe20003f66270 */
[----:B------:R-:W-:-:S02]  /*22b0*/  IMAD R41, R3, R38, R44 ;  /* 0x0000002603297224 */ /* 0x000fc400078e022c */
[----:B------:R-:W-:Y:S01]  /*22c0*/  @!P2 IMAD.IADD R39, R39, 0x1, -R3 ;  /* 0x000000012727a824 */ /* 0x000fe200078e0a03 */
[----:B------:R-:W-:Y:S01]  /*22d0*/  ISETP.GT.U32.AND P0, PT, R3, R42, PT ;  /* 0x0000002a0300720c */ /* 0x000fe20003f04070 */
[----:B------:R-:W-:Y:S01]  /*22e0*/  IMAD.HI.U32 R43, R9, R46, RZ ;  /* 0x0000002e092b7227 */ /* 0x000fe200078e00ff */
[----:B------:R-:W-:-:S03]  /*22f0*/  ISETP.GT.U32.AND P2, PT, R3, R41, PT ;  /* 0x000000290300720c */ /* 0x000fc60003f44070 */
[----:B------:R-:W-:Y:S02]  /*2300*/  IMAD.MOV.U32 R38, RZ, RZ, R40 ;  /* 0x000000ffff267224 */ /* 0x000fe400078e0028 */
[----:B------:R-:W-:Y:S02]  /*2310*/  IMAD.MOV R43, RZ, RZ, -R43 ;  /* 0x000000ffff2b7224 */ /* 0x000fe400078e0a2b */
[----:B------:R-:W-:-:S04]  /*2320*/  IMAD.HI.U32 R40, R9, R48, RZ ;  /* 0x0000003009287227 */ /* 0x000fc800078e00ff */
[----:B------:R-:W-:Y:S01]  /*2330*/  @!P5 IMAD.MOV R35, RZ, RZ, -R35 ;  /* 0x000000ffff23d224 */ /* 0x000fe200078e0a23 */
[----:B------:R-:W-:Y:S01]  /*2340*/  ISETP.GE.AND P5, PT, R47, RZ, PT ;  /* 0x000000ff2f00720c */ /* 0x000fe20003fa6270 */
[----:B------:R-:W-:Y:S01]  /*2350*/  IMAD R44, R3, R43, R46 ;  /* 0x0000002b032c7224 */ /* 0x000fe200078e022e */
[----:B------:R-:W-:Y:S01]  /*2360*/  LOP3.LUT R47, R4, 0x32, RZ, 0xfc, !PT ;  /* 0x00000032042f7812 */ /* 0x000fe200078efcff */
[----:B------:R-:W-:Y:S02]  /*2370*/  IMAD.MOV R40, RZ, RZ, -R40 ;  /* 0x000000ffff287224 */ /* 0x000fe400078e0a28 */
[--C-:B------:R-:W-:Y:S01]  /*2380*/  @!P0 IMAD.IADD R42, R42, 0x1, -R3.reuse ;  /* 0x000000012a2a8824 */ /* 0x100fe200078e0a03 */
[----:B------:R-:W-:Y:S01]  /*2390*/  IABS R52, R47 ;  /* 0x0000002f00347213 */ /* 0x000fe20000000000 */
[----:B------:R-:W-:Y:S01]  /*23a0*/  @!P2 IMAD.IADD R41, R41, 0x1, -R3 ;  /* 0x000000012929a824 */ /* 0x000fe200078e0a03 */
[C---:B------:R-:W-:Y:S01]  /*23b0*/  ISETP.GT.U32.AND P0, PT, R3.reuse, R44, PT ;  /* 0x0000002c0300720c */ /* 0x040fe20003f04070 */
[----:B------:R-:W-:-:S02]  /*23c0*/  IMAD R43, R3, R40, R48 ;  /* 0x00000028032b7224 */ /* 0x000fc400078e0230 */
[----:B------:R-:W-:Y:S01]  /*23d0*/  IMAD.MOV.U32 R40, RZ, RZ, R42 ;  /* 0x000000ffff287224 */ /* 0x000fe200078e002a */
[----:B------:R-:W-:Y:S01]  /*23e0*/  ISETP.GT.U32.AND P2, PT, R3, R41, PT ;  /* 0x000000290300720c */ /* 0x000fe20003f44070 */
[----:B------:R-:W-:Y:S01]  /*23f0*/  @!P4 IMAD.MOV R38, RZ, RZ, -R38 ;  /* 0x000000ffff26c224 */ /* 0x000fe200078e0a26 */
[----:B------:R-:W-:Y:S01]  /*2400*/  ISETP.GE.AND P4, PT, R45, RZ, PT ;  /* 0x000000ff2d00720c */ /* 0x000fe20003f86270 */
[----:B------:R-:W-:-:S04]  /*2410*/  IMAD.HI.U32 R45, R9, R52, RZ ;  /* 0x00000034092d7227 */ /* 0x000fc800078e00ff */
[----:B------:R-:W-:Y:S01]  /*2420*/  @!P6 IMAD.MOV R40, RZ, RZ, -R40 ;  /* 0x000000ffff28e224 */ /* 0x000fe200078e0a28 */
[C---:B------:R-:W-:Y:S01]  /*2430*/  ISETP.GT.U32.AND P6, PT, R3.reuse, R43, PT ;  /* 0x0000002b0300720c */ /* 0x040fe20003fc4070 */
[----:B------:R-:W-:Y:S02]  /*2440*/  IMAD.MOV R45, RZ, RZ, -R45 ;  /* 0x000000ffff2d7224 */ /* 0x000fe400078e0a2d */
[----:B------:R-:W-:Y:S02]  /*2450*/  @!P0 IMAD.IADD R44, R44, 0x1, -R3 ;  /* 0x000000012c2c8824 */ /* 0x000fe400078e0a03 */
[----:B------:R-:W-:Y:S01]  /*2460*/  IMAD R46, R3, R45, R52 ;  /* 0x0000002d032e7224 */ /* 0x000fe200078e0234 */
[----:B------:R-:W-:Y:S01]  /*2470*/  IABS R52, R53 ;  /* 0x0000003500347213 */ /* 0x000fe20000000000 */
[----:B------:R-:W-:Y:S01]  /*2480*/  @!P5 IMAD.MOV R39, RZ, RZ, -R39 ;  /* 0x000000ffff27d224 */ /* 0x000fe200078e0a27 */
[----:B------:R-:W-:Y:S01]  /*2490*/  ISETP.GE.AND P5, PT, R47, RZ, PT ;  /* 0x000000ff2f00720c */ /* 0x000fe20003fa6270 */
[----:B------:R-:W-:Y:S01]  /*24a0*/  @!P2 IMAD.IADD R41, R41, 0x1, -R3 ;  /* 0x000000012929a824 */ /* 0x000fe200078e0a03 */
[----:B------:R-:W-:Y:S01]  /*24b0*/  LOP3.LUT R47, R4, 0x30, RZ, 0xfc, !PT ;  /* 0x00000030042f7812 */ /* 0x000fe200078efcff */
[----:B------:R-:W-:Y:S01]  /*24c0*/  IMAD.HI.U32 R45, R9, R52, RZ ;  /* 0x00000034092d7227 */ /* 0x000fe200078e00ff */
[----:B------:R-:W-:-:S02]  /*24d0*/  ISETP.GT.U32.AND P0, PT, R3, R44, PT ;  /* 0x0000002c0300720c */ /* 0x000fc40003f04070 */
[----:B------:R-:W-:Y:S01]  /*24e0*/  ISETP.GT.U32.AND P2, PT, R3, R46, PT ;  /* 0x0000002e0300720c */ /* 0x000fe20003f44070 */
[----:B------:R-:W-:Y:S01]  /*24f0*/  @!P6 IMAD.IADD R43, R43, 0x1, -R3 ;  /* 0x000000012b2be824 */ /* 0x000fe200078e0a03 */
[----:B------:R-:W-:Y:S01]  /*2500*/  IABS R48, R47 ;  /* 0x0000002f00307213 */ /* 0x000fe20000000000 */
[----:B------:R-:W-:Y:S02]  /*2510*/  IMAD.MOV R49, RZ, RZ, -R45 ;  /* 0x000000ffff317224 */ /* 0x000fe400078e0a2d */
[----:B------:R-:W-:Y:S01]  /*2520*/  @!P1 IMAD.MOV R41, RZ, RZ, -R41 ;  /* 0x000000ffff299224 */ /* 0x000fe200078e0a29 */
[----:B------:R-:W-:Y:S01]  /*2530*/  ISETP.GT.U32.AND P6, PT, R3, R43, PT ;  /* 0x0000002b0300720c */ /* 0x000fe20003fc4070 */
[----:B------:R-:W-:Y:S01]  /*2540*/  IMAD.HI.U32 R42, R9, R48, RZ ;  /* 0x00000030092a7227 */ /* 0x000fe200078e00ff */
[----:B------:R-:W-:-:S03]  /*2550*/  ISETP.GE.AND P1, PT, R47, RZ, PT ;  /* 0x000000ff2f00720c */ /* 0x000fc60003f26270 */
[----:B------:R-:W-:Y:S02]  /*2560*/  IMAD.MOV R42, RZ, RZ, -R42 ;  /* 0x000000ffff2a7224 */ /* 0x000fe400078e0a2a */
[--C-:B------:R-:W-:Y:S01]  /*2570*/  @!P0 IMAD.IADD R44, R44, 0x1, -R3.reuse ;  /* 0x000000012c2c8824 */ /* 0x100fe200078e0a03 */
[----:B------:R-:W-:Y:S01]  /*2580*/  ISETP.GE.AND P0, PT, R53, RZ, PT ;  /* 0x000000ff3500720c */ /* 0x000fe20003f06270 */
[--C-:B------:R-:W-:Y:S01]  /*2590*/  @!P2 IMAD.IADD R46, R46, 0x1, -R3.reuse ;  /* 0x000000012e2ea824 */ /* 0x100fe200078e0a03 */
[C---:B------:R-:W-:Y:S01]  /*25a0*/  LOP3.LUT R53, R4.reuse, 0x28, RZ, 0xfc, !PT ;  /* 0x0000002804357812 */ /* 0x040fe200078efcff */
[C---:B------:R-:W-:Y:S02]  /*25b0*/  IMAD R45, R3.reuse, R42, R48 ;  /* 0x0000002a032d7224 */ /* 0x040fe400078e0230 */
[C---:B------:R-:W-:Y:S01]  /*25c0*/  IMAD R48, R3.reuse, R49, R52 ;  /* 0x0000003103307224 */ /* 0x040fe200078e0234 */
[----:B------:R-:W-:Y:S01]  /*25d0*/  ISETP.GT.U32.AND P2, PT, R3, R46, PT ;  /* 0x0000002e0300720c */ /* 0x000fe20003f44070 */
[----:B------:R-:W-:Y:S01]  /*25e0*/  IMAD.MOV.U32 R42, RZ, RZ, R44 ;  /* 0x000000ffff2a7224 */ /* 0x000fe200078e002c */
[----:B------:R-:W-:Y:S01]  /*25f0*/  LOP3.LUT R44, R4, 0x2a, RZ, 0xfc, !PT ;  /* 0x0000002a042c7812 */ /* 0x000fe200078efcff */
[----:B------:R-:W-:Y:S01]  /*2600*/  @!P6 IMAD.IADD R43, R43, 0x1, -R3 ;  /* 0x000000012b2be824 */ /* 0x000fe200078e0a03 */
[C---:B------:R-:W-:Y:S01]  /*2610*/  ISETP.GT.U32.AND P6, PT, R3.reuse, R45, PT ;  /* 0x0000002d0300720c */ /* 0x040fe20003fc4070 */
[----:B------:R-:W-:Y:S01]  /*2620*/  @!P3 IMAD.MOV R42, RZ, RZ, -R42 ;  /* 0x000000ffff2ab224 */ /* 0x000fe200078e0a2a */
[----:B------:R-:W-:Y:S01]  /*2630*/  ISETP.GT.U32.AND P3, PT, R3, R48, PT ;  /* 0x000000300300720c */ /* 0x000fe20003f64070 */
[----:B------:R-:W-:Y:S01]  /*2640*/  IMAD.HI.U32 R47, R9, R54, RZ ;  /* 0x00000036092f7227 */ /* 0x000fe200078e00ff */
[----:B------:R-:W-:-:S03]  /*2650*/  IABS R52, R44 ;  /* 0x0000002c00347213 */ /* 0x000fc60000000000 */
[----:B------:R-:W-:Y:S02]  /*2660*/  IMAD.MOV R47, RZ, RZ, -R47 ;  /* 0x000000ffff2f7224 */ /* 0x000fe400078e0a2f */
[--C-:B------:R-:W-:Y:S02]  /*2670*/  @!P2 IMAD.IADD R46, R46, 0x1, -R3.reuse ;  /* 0x000000012e2ea824 */ /* 0x100fe400078e0a03 */
[----:B------:R-:W-:Y:S01]  /*2680*/  IMAD R47, R3, R47, R54 ;  /* 0x0000002f032f7224 */ /* 0x000fe200078e0236 */
[----:B------:R-:W-:Y:S01]  /*2690*/  IABS R54, R53 ;  /* 0x0000003500367213 */ /* 0x000fe20000000000 */
[--C-:B------:R-:W-:Y:S01]  /*26a0*/  @!P6 IMAD.IADD R45, R45, 0x1, -R3.reuse ;  /* 0x000000012d2de824 */ /* 0x100fe200078e0a03 */
[----:B------:R-:W-:Y:S01]  /*26b0*/  ISETP.GE.AND P6, PT, R44, RZ, PT ;  /* 0x000000ff2c00720c */ /* 0x000fe20003fc6270 */
[----:B------:R-:W-:Y:S01]  /*26c0*/  @!P3 IMAD.IADD R48, R48, 0x1, -R3 ;  /* 0x000000013030b824 */ /* 0x000fe200078e0a03 */
[C---:B------:R-:W-:Y:S01]  /*26d0*/  ISETP.GT.U32.AND P2, PT, R3.reuse, R47, PT ;  /* 0x0000002f0300720c */ /* 0x040fe20003f44070 */
[----:B------:R-:W-:Y:S01]  /*26e0*/  IMAD.MOV.U32 R44, RZ, RZ, R46 ;  /* 0x000000ffff2c7224 */ /* 0x000fe200078e002e */
[----:B------:R-:W-:Y:S01]  /*26f0*/  ISETP.GT.U32.AND P3, PT, R3, R45, PT ;  /* 0x0000002d0300720c */ /* 0x000fe20003f64070 */
[----:B------:R-:W-:-:S04]  /*2700*/  IMAD.HI.U32 R46, R9, R54, RZ ;  /* 0x00000036092e7227 */ /* 0x000fc800078e00ff */
[----:B------:R-:W-:Y:S01]  /*2710*/  @!P5 IMAD.MOV R44, RZ, RZ, -R44 ;  /* 0x000000ffff2cd224 */ /* 0x000fe200078e0a2c */
[----:B------:R-:W-:Y:S01]  /*2720*/  ISETP.GT.U32.AND P5, PT, R3, R48, PT ;  /* 0x000000300300720c */ /* 0x000fe20003fa4070 */
[----:B------:R-:W-:Y:S01]  /*2730*/  @!P4 IMAD.MOV R43, RZ, RZ, -R43 ;  /* 0x000000ffff2bc224 */ /* 0x000fe200078e0a2b */
[----:B------:R-:W-:Y:S01]  /*2740*/  ISETP.GE.AND P4, PT, R55, RZ, PT ;  /* 0x000000ff3700720c */ /* 0x000fe20003f86270 */
[----:B------:R-:W-:Y:S01]  /*2750*/  IMAD.MOV R46, RZ, RZ, -R46 ;  /* 0x000000ffff2e7224 */ /* 0x000fe200078e0a2e */
[----:B------:R-:W-:Y:S01]  /*2760*/  LOP3.LUT R55, R4, 0x26, RZ, 0xfc, !PT ;  /* 0x0000002604377812 */ /* 0x000fe200078efcff */
[----:B------:R-:W-:Y:S02]  /*2770*/  @!P2 IMAD.IADD R47, R47, 0x1, -R3 ;  /* 0x000000012f2fa824 */ /* 0x000fe400078e0a03 */
[----:B------:R-:W-:Y:S01]  /*2780*/  IMAD R54, R3, R46, R54 ;  /* 0x0000002e03367224 */ /* 0x000fe200078e0236 */
[----:B------:R-:W-:Y:S01]  /*2790*/  IABS R56, R55 ;  /* 0x0000003700387213 */ /* 0x000fe20000000000 */
[----:B------:R-:W-:Y:S01]  /*27a0*/  IMAD.HI.U32 R49, R9, R52, RZ ;  /* 0x0000003409317227 */ /* 0x000fe200078e00ff */
[----:B------:R-:W-:-:S03]  /*27b0*/  ISETP.GT.U32.AND P2, PT, R3, R47, PT ;  /* 0x0000002f0300720c */ /* 0x000fc60003f44070 */
[----:B------:R-:W-:Y:S01]  /*27c0*/  @!P5 IMAD.IADD R48, R48, 0x1, -R3 ;  /* 0x000000013030d824 */ /* 0x000fe200078e0a03 */
[----:B------:R-:W-:Y:S01]  /*27d0*/  ISETP.GT.U32.AND P5, PT, R3, R54, PT ;  /* 0x000000360300720c */ /* 0x000fe20003fa4070 */
[----:B------:R-:W-:-:S04]  /*27e0*/  IMAD.HI.U32 R46, R9, R56, RZ ;  /* 0x00000038092e7227 */ /* 0x000fc800078e00ff */
[----:B------:R-:W-:Y:S01]  /*27f0*/  IMAD.MOV R49, RZ, RZ, -R49 ;  /* 0x000000ffff317224 */ /* 0x000fe200078e0a31 */
[----:B------:R-:W-:Y:S01]  /*2800*/  IADD3 R46, PT, PT, -R46, RZ, RZ ;  /* 0x000000ff2e2e7210 */ /* 0x000fe20007ffe1ff */
[--C-:B------:R-:W-:Y:S02]  /*2810*/  @!P3 IMAD.IADD R45, R45, 0x1, -R3.reuse ;  /* 0x000000012d2db824 */ /* 0x100fe400078e0a03 */
[C---:B------:R-:W-:Y:S02]  /*2820*/  IMAD R52, R3.reuse, R49, R52 ;  /* 0x0000003103347224 */ /* 0x040fe400078e0234 */
[C---:B------:R-:W-:Y:S02]  /*2830*/  IMAD R56, R3.reuse, R46, R56 ;  /* 0x0000002e03387224 */ /* 0x040fe400078e0238 */
[----:B------:R-:W-:Y:S01]  /*2840*/  IMAD.MOV.U32 R46, RZ, RZ, R48 ;  /* 0x000000ffff2e7224 */ /* 0x000fe200078e0030 */
[----:B------:R-:W-:Y:S01]  /*2850*/  ISETP.GT.U32.AND P3, PT, R3, R52, PT ;  /* 0x000000340300720c */ /* 0x000fe20003f64070 */
[----:B------:R-:W-:-:S02]  /*2860*/  @!P5 IMAD.IADD R54, R54, 0x1, -R3 ;  /* 0x000000013636d824 */ /* 0x000fc400078e0a03 */
[----:B------:R-:W-:-:S03]  /*2870*/  IMAD.HI.U32 R49, R9, R58, RZ ;  /* 0x0000003a09317227 */ /* 0x000fc600078e00ff */
[C---:B------:R-:W-:Y:S01]  /*2880*/  ISETP.GT.U32.AND P5, PT, R3.reuse, R54, PT ;  /* 0x000000360300720c */ /* 0x040fe20003fa4070 */
[----:B------:R-:W-:Y:S01]  /*2890*/  @!P0 IMAD.MOV R46, RZ, RZ, -R46 ;  /* 0x000000ffff2e8224 */ /* 0x000fe200078e0a2e */
[----:B------:R-:W-:Y:S01]  /*28a0*/  ISETP.GT.U32.AND P0, PT, R3, R56, PT ;  /* 0x000000380300720c */ /* 0x000fe20003f04070 */
[----:B------:R-:W-:Y:S02]  /*28b0*/  IMAD.MOV R49, RZ, RZ, -R49 ;  /* 0x000000ffff317224 */ /* 0x000fe400078e0a31 */
[----:B------:R-:W-:Y:S01]  /*28c0*/  @!P2 IMAD.IADD R47, R47, 0x1, -R3 ;  /* 0x000000012f2fa824 */ /* 0x000fe200078e0a03 */
[----:B------:R-:W-:Y:S01]  /*28d0*/  ISETP.GE.AND P2, PT, R53, RZ, PT ;  /* 0x000000ff3500720c */ /* 0x000fe20003f46270 */
[----:B------:R-:W-:Y:S01]  /*28e0*/  IMAD R48, R3, R49, R58 ;  /* 0x0000003103307224 */ /* 0x000fe200078e023a */
[----:B------:R-:W-:Y:S01]  /*28f0*/  LOP3.LUT R49, R4, 0x20, RZ, 0xfc, !PT ;  /* 0x0000002004317812 */ /* 0x000fe200078efcff */
[----:B------:R-:W-:-:S03]  /*2900*/  IMAD.HI.U32 R53, R9, R60, RZ ;  /* 0x0000003c09357227 */ /* 0x000fc600078e00ff */
[----:B------:R-:W-:Y:S01]  /*2910*/  IABS R62, R49 ;  /* 0x00000031003e7213 */ /* 0x000fe20000000000 */
[----:B------:R-:W-:Y:S01]  /*2920*/  @!P4 IMAD.MOV R47, RZ, RZ, -R47 ;  /* 0x000000ffff2fc224 */ /* 0x000fe200078e0a2f */
[----:B------:R-:W-:Y:S01]  /*2930*/  ISETP.GE.AND P4, PT, R57, RZ, PT ;  /* 0x000000ff3900720c */ /* 0x000fe20003f86270 */
[----:B------:R-:W-:Y:S01]  /*2940*/  IMAD.MOV R53, RZ, RZ, -R53 ;  /* 0x000000ffff357224 */ /* 0x000fe200078e0a35 */
[----:B------:R-:W-:Y:S01]  /*2950*/  LOP3.LUT R57, R4, 0x1e, RZ, 0xfc, !PT ;  /* 0x0000001e04397812 */ /* 0x000fe200078efcff */
[--C-:B------:R-:W-:Y:S01]  /*2960*/  @!P0 IMAD.IADD R56, R56, 0x1, -R3.reuse ;  /* 0x0000000138388824 */ /* 0x100fe200078e0a03 */
[----:B------:R-:W-:Y:S01]  /*2970*/  ISETP.GE.AND P0, PT, R49, RZ, PT ;  /* 0x000000ff3100720c */ /* 0x000fe20003f06270 */
[C---:B------:R-:W-:Y:S01]  /*2980*/  IMAD R60, R3.reuse, R53, R60 ;  /* 0x00000035033c7224 */ /* 0x040fe200078e023c */
[----:B------:R-:W-:Y:S01]  /*2990*/  IABS R64, R57 ;  /* 0x0000003900407213 */ /* 0x000fe20000000000 */
[----:B------:R-:W-:Y:S01]  /*29a0*/  @!P5 IMAD.IADD R54, R54, 0x1, -R3 ;  /* 0x000000013636d824 */ /* 0x000fe200078e0a03 */
[----:B------:R-:W-:Y:S01]  /*29b0*/  ISETP.GT.U32.AND P5, PT, R3, R48, PT ;  /* 0x000000300300720c */ /* 0x000fe20003fa4070 */
[----:B------:R-:W-:-:S04]  /*29c0*/  IMAD.HI.U32 R49, R9, R62, RZ ;  /* 0x0000003e09317227 */ /* 0x000fc800078e00ff */
[----:B------:R-:W-:Y:S01]  /*29d0*/  @!P1 IMAD.MOV R45, RZ, RZ, -R45 ;  /* 0x000000ffff2d9224 */ /* 0x000fe200078e0a2d */
[----:B------:R-:W-:Y:S01]  /*29e0*/  ISETP.GE.AND P1, PT, R55, RZ, PT ;  /* 0x000000ff3700720c */ /* 0x000fe20003f26270 */
[----:B------:R-:W-:Y:S01]  /*29f0*/  @!P2 IMAD.MOV R54, RZ, RZ, -R54 ;  /* 0x000000ffff36a224 */ /* 0x000fe200078e0a36 */
[----:B------:R-:W-:Y:S01]  /*2a00*/  ISETP.GT.U32.AND P2, PT, R3, R60, PT ;  /* 0x0000003c0300720c */ /* 0x000fe20003f44070 */
[----:B------:R-:W-:Y:S02]  /*2a10*/  IMAD.MOV R55, RZ, RZ, -R49 ;  /* 0x000000ffff377224 */ /* 0x000fe400078e0a31 */
[----:B------:R-:W-:-:S04]  /*2a20*/  IMAD.HI.U32 R49, R9, R64, RZ ;  /* 0x0000004009317227 */ /* 0x000fc800078e00ff */
[----:B------:R-:W-:Y:S02]  /*2a30*/  IMAD.MOV R49, RZ, RZ, -R49 ;  /* 0x000000ffff317224 */ /* 0x000fe400078e0a31 */
[--C-:B------:R-:W-:Y:S02]  /*2a40*/  @!P3 IMAD.IADD R52, R52, 0x1, -R3.reuse ;  /* 0x000000013434b824 */ /* 0x100fe400078e0a03 */
[C---:B------:R-:W-:Y:S02]  /*2a50*/  IMAD R64, R3.reuse, R49, R64 ;  /* 0x0000003103407224 */ /* 0x040fe400078e0240 */
[--C-:B------:R-:W-:Y:S01]  /*2a60*/  @!P5 IMAD.IADD R48, R48, 0x1, -R3.reuse ;  /* 0x000000013030d824 */ /* 0x100fe200078e0a03 */
[C---:B------:R-:W-:Y:S01]  /*2a70*/  ISETP.GT.U32.AND P3, PT, R3.reuse, R52, PT ;  /* 0x000000340300720c */ /* 0x040fe20003f64070 */
[----:B------:R-:W-:Y:S01]  /*2a80*/  @!P2 IMAD.IADD R60, R60, 0x1, -R3 ;  /* 0x000000013c3ca824 */ /* 0x000fe200078e0a03 */
[C---:B------:R-:W-:Y:S01]  /*2a90*/  ISETP.GT.U32.AND P2, PT, R3.reuse, R64, PT ;  /* 0x000000400300720c */ /* 0x040fe20003f44070 */
[C---:B------:R-:W-:Y:S01]  /*2aa0*/  IMAD R62, R3.reuse, R55, R62 ;  /* 0x00000037033e7224 */ /* 0x040fe200078e023e */
[----:B------:R-:W-:Y:S01]  /*2ab0*/  ISETP.GT.U32.AND P5, PT, R3, R48, PT ;  /* 0x000000300300720c */ /* 0x000fe20003fa4070 */
[----:B------:R-:W-:Y:S01]  /*2ac0*/  IMAD.HI.U32 R55, R9, R68, RZ ;  /* 0x0000004409377227 */ /* 0x000fe200078e00ff */
[----:B------:R-:W2:Y:S03]  /*2ad0*/  I2F.RP R49, R94 ;  /* 0x0000005e00317306 */ /* 0x000ea60000209400 */
[----:B------:R-:W-:-:S02]  /*2ae0*/  IMAD.MOV R55, RZ, RZ, -R55 ;  /* 0x000000ffff377224 */ /* 0x000fc400078e0a37 */
[----:B------:R-:W-:-:S04]  /*2af0*/  IMAD.HI.U32 R71, R9, R86, RZ ;  /* 0x0000005609477227 */ /* 0x000fc800078e00ff */
[--C-:B------:R-:W-:Y:S01]  /*2b00*/  @!P3 IMAD.IADD R52, R52, 0x1, -R3.reuse ;  /* 0x000000013434b824 */ /* 0x100fe200078e0a03 */
[----:B------:R-:W-:Y:S01]  /*2b10*/  ISETP.GE.AND P3, PT, R59, RZ, PT ;  /* 0x000000ff3b00720c */ /* 0x000fe20003f66270 */
[--C-:B------:R-:W-:Y:S01]  /*2b20*/  @!P2 IMAD.IADD R64, R64, 0x1, -R3.reuse ;  /* 0x000000014040a824 */ /* 0x100fe200078e0a03 */
[----:B------:R-:W-:Y:S01]  /*2b30*/  LOP3.LUT R59, R4, 0x1c, RZ, 0xfc, !PT ;  /* 0x0000001c043b7812 */ /* 0x000fe200078efcff */
[----:B------:R-:W-:Y:S01]  /*2b40*/  @!P5 IMAD.IADD R48, R48, 0x1, -R3 ;  /* 0x000000013030d824 */ /* 0x000fe200078e0a03 */
[----:B------:R-:W-:Y:S01]  /*2b50*/  ISETP.GE.AND P5, PT, R57, RZ, PT ;  /* 0x000000ff3900720c */ /* 0x000fe20003fa6270 */
[----:B------:R-:W-:Y:S01]  /*2b60*/  @!P6 IMAD.MOV R52, RZ, RZ, -R52 ;  /* 0x000000ffff34e224 */ /* 0x000fe200078e0a34 */
[----:B------:R-:W-:Y:S01]  /*2b70*/  ISETP.GT.U32.AND P2, PT, R3, R64, PT ;  /* 0x000000400300720c */ /* 0x000fe20003f44070 */
[----:B------:R-:W-:Y:S01]  /*2b80*/  IMAD.MOV.U32 R58, RZ, RZ, R48 ;  /* 0x000000ffff3a7224 */ /* 0x000fe200078e0030 */
[----:B------:R-:W-:Y:S01]  /*2b90*/  IABS R66, R59 ;  /* 0x0000003b00427213 */ /* 0x000fe20000000000 */
[----:B------:R-:W-:Y:S01]  /*2ba0*/  IMAD.HI.U32 R48, R9, R70, RZ ;  /* 0x0000004609307227 */ /* 0x000fe200078e00ff */
[----:B------:R-:W-:Y:S01]  /*2bb0*/  ISETP.GT.U32.AND P6, PT, R3, R56, PT ;  /* 0x000000380300720c */ /* 0x000fe20003fc4070 */
[----:B--2---:R-:W2:Y:S01]  /*2bc0*/  MUFU.RCP R49, R49 ;  /* 0x0000003100317308 */ /* 0x004ea20000001000 */
[----:B------:R-:W-:Y:S01]  /*2bd0*/  LOP3.LUT R57, R4, 0x12, RZ, 0xfc, !PT ;  /* 0x0000001204397812 */ /* 0x000fe200078efcff */
[----:B------:R-:W-:-:S02]  /*2be0*/  IMAD.MOV R48, RZ, RZ, -R48 ;  /* 0x000000ffff307224 */ /* 0x000fc400078e0a30 */
[----:B------:R-:W-:Y:S01]  /*2bf0*/  IMAD.HI.U32 R53, R9, R66, RZ ;  /* 0x0000004209357227 */ /* 0x000fe200078e00ff */
[----:B------:R-:W-:-:S03]  /*2c00*/  IABS R76, R57 ;  /* 0x00000039004c7213 */ /* 0x000fc60000000000 */
[C---:B------:R-:W-:Y:S02]  /*2c10*/  IMAD R70, R3.reuse, R48, R70 ;  /* 0x0000003003467224 */ /* 0x040fe400078e0246 */
[----:B------:R-:W-:Y:S02]  /*2c20*/  IMAD.MOV R53, RZ, RZ, -R53 ;  /* 0x000000ffff357224 */ /* 0x000fe400078e0a35 */
[--C-:B------:R-:W-:Y:S01]  /*2c30*/  @!P2 IMAD.IADD R64, R64, 0x1, -R3.reuse ;  /* 0x000000014040a824 */ /* 0x100fe200078e0a03 */
[C---:B------:R-:W-:Y:S01]  /*2c40*/  ISETP.GT.U32.AND P2, PT, R3.reuse, R70, PT ;  /* 0x000000460300720c */ /* 0x040fe20003f44070 */
[----:B------:R-:W-:Y:S01]  /*2c50*/  @!P6 IMAD.IADD R56, R56, 0x1, -R3 ;  /* 0x000000013838e824 */ /* 0x000fe200078e0a03 */
[C---:B------:R-:W-:Y:S01]  /*2c60*/  ISETP.GT.U32.AND P6, PT, R3.reuse, R62, PT ;  /* 0x0000003e0300720c */ /* 0x040fe20003fc4070 */
[C---:B------:R-:W-:Y:S01]  /*2c70*/  IMAD R66, R3.reuse, R53, R66 ;  /* 0x0000003503427224 */ /* 0x040fe200078e0242 */
[C---:B------:R-:W-:Y:S01]  /*2c80*/  LOP3.LUT R53, R4.reuse, 0x16, RZ, 0xfc, !PT ;  /* 0x0000001604357812 */ /* 0x040fe200078efcff */
[----:B------:R-:W-:Y:S01]  /*2c90*/  IMAD R68, R3, R55, R68 ;  /* 0x0000003703447224 */ /* 0x000fe200078e0244 */
[----:B------:R-:W-:Y:S01]  /*2ca0*/  LOP3.LUT R55, R4, 0x14, RZ, 0xfc, !PT ;  /* 0x0000001404377812 */ /* 0x000fe200078efcff */
[----:B------:R-:W-:Y:S01]  /*2cb0*/  @!P1 IMAD.MOV R56, RZ, RZ, -R56 ;  /* 0x000000ffff389224 */ /* 0x000fe200078e0a38 */
[----:B------:R-:W-:Y:S01]  /*2cc0*/  IABS R72, R53 ;  /* 0x0000003500487213 */ /* 0x000fe20000000000 */
[----:B------:R-:W-:Y:S01]  /*2cd0*/  @!P4 IMAD.MOV R58, RZ, RZ, -R58 ;  /* 0x000000ffff3ac224 */ /* 0x000fe200078e0a3a */
[----:B------:R-:W-:Y:S01]  /*2ce0*/  IABS R74, R55 ;  /* 0x00000037004a7213 */ /* 0x000fe20000000000 */
[----:B--2---:R-:W-:Y:S01]  /*2cf0*/  VIADD R49, R49, 0xffffffe ;  /* 0x0ffffffe31317836 */ /* 0x004fe20000000000 */
[----:B------:R-:W-:Y:S01]  /*2d00*/  ISETP.GT.U32.AND P1, PT, R3, R60, PT ;  /* 0x0000003c0300720c */ /* 0x000fe20003f24070 */
[----:B------:R-:W-:Y:S01]  /*2d10*/  IMAD.HI.U32 R48, R9, R72, RZ ;  /* 0x0000004809307227 */ /* 0x000fe200078e00ff */
[----:B------:R-:W-:-:S03]  /*2d20*/  ISETP.GT.U32.AND P4, PT, R3, R66, PT ;  /* 0x000000420300720c */ /* 0x000fc60003f84070 */
[--C-:B------:R-:W-:Y:S01]  /*2d30*/  @!P2 IMAD.IADD R70, R70, 0x1, -R3.reuse ;  /* 0x000000014646a824 */ /* 0x100fe200078e0a03 */
[----:B------:R-:W2:Y:S01]  /*2d40*/  F2I.FTZ.U32.TRUNC.NTZ R49, R49 ;  /* 0x0000003100317305 */ /* 0x000ea2000021f000 */
[----:B------:R-:W-:Y:S02]  /*2d50*/  @!P6 IMAD.IADD R62, R62, 0x1, -R3 ;  /* 0x000000013e3ee824 */ /* 0x000fe400078e0a03 */
[----:B------:R-:W-:Y:S01]  /*2d60*/  IMAD.MOV R48, RZ, RZ, -R48 ;  /* 0x000000ffff307224 */ /* 0x000fe200078e0a30 */
[C---:B------:R-:W-:Y:S01]  /*2d70*/  ISETP.GT.U32.AND P2, PT, R3.reuse, R70, PT ;  /* 0x000000460300720c */ /* 0x040fe20003f44070 */
[----:B------:R-:W-:Y:S01]  /*2d80*/  IMAD.MOV R71, RZ, RZ, -R71 ;  /* 0x000000ffff477224 */ /* 0x000fe200078e0a47 */
[C---:B------:R-:W-:Y:S01]  /*2d90*/  ISETP.GT.U32.AND P6, PT, R3.reuse, R62, PT ;  /* 0x0000003e0300720c */ /* 0x040fe20003fc4070 */
[----:B------:R-:W-:Y:S02]  /*2da0*/  IMAD R72, R3, R48, R72 ;  /* 0x0000003003487224 */ /* 0x000fe400078e0248 */
[----:B------:R-:W-:-:S04]  /*2db0*/  IMAD.HI.U32 R48, R9, R74, RZ ;  /* 0x0000004a09307227 */ /* 0x000fc800078e00ff */
[----:B------:R-:W-:Y:S02]  /*2dc0*/  IMAD.MOV R63, RZ, RZ, -R48 ;  /* 0x000000ffff3f7224 */ /* 0x000fe400078e0a30 */
[--C-:B------:R-:W-:Y:S01]  /*2dd0*/  @!P1 IMAD.IADD R60, R60, 0x1, -R3.reuse ;  /* 0x000000013c3c9824 */ /* 0x100fe200078e0a03 */
[----:B------:R-:W-:Y:S01]  /*2de0*/  ISETP.GE.AND P1, PT, R59, RZ, PT ;  /* 0x000000ff3b00720c */ /* 0x000fe20003f26270 */
[C---:B------:R-:W-:Y:S01]  /*2df0*/  IMAD R74, R3.reuse, R63, R74 ;  /* 0x0000003f034a7224 */ /* 0x040fe200078e024a */
[----:B------:R-:W-:Y:S01]  /*2e00*/  LOP3.LUT R59, R4, 0x10, RZ, 0xfc, !PT ;  /* 0x00000010043b7812 */ /* 0x000fe200078efcff */
[--C-:B------:R-:W-:Y:S02]  /*2e10*/  @!P2 IMAD.IADD R70, R70, 0x1, -R3.reuse ;  /* 0x000000014646a824 */ /* 0x100fe400078e0a03 */
[----:B------:R-:W-:Y:S01]  /*2e20*/  @!P6 IMAD.IADD R62, R62, 0x1, -R3 ;  /* 0x000000013e3ee824 */ /* 0x000fe200078e0a03 */
[----:B------:R-:W-:Y:S01]  /*2e30*/  ISETP.GT.U32.AND P2, PT, R3, R74, PT ;  /* 0x0000004a0300720c */ /* 0x000fe20003f44070 */
[----:B------:R-:W-:Y:S01]  /*2e40*/  IMAD.HI.U32 R48, R9, R76, RZ ;  /* 0x0000004c09307227 */ /* 0x000fe200078e00ff */
[----:B------:R-:W-:-:S02]  /*2e50*/  ISETP.GT.U32.AND P6, PT, R3, R68, PT ;  /* 0x000000440300720c */ /* 0x000fc40003fc4070 */
[----:B------:R-:W-:Y:S01]  /*2e60*/  IABS R78, R59 ;  /* 0x0000003b004e7213 */ /* 0x000fe20000000000 */
[----:B------:R-:W-:Y:S02]  /*2e70*/  IMAD.MOV R48, RZ, RZ, -R48 ;  /* 0x000000ffff307224 */ /* 0x000fe400078e0a30 */
[----:B------:R-:W-:Y:S02]  /*2e80*/  @!P4 IMAD.IADD R66, R66, 0x1, -R3 ;  /* 0x000000014242c824 */ /* 0x000fe400078e0a03 */
[----:B------:R-:W-:Y:S02]  /*2e90*/  IMAD R76, R3, R48, R76 ;  /* 0x00000030034c7224 */ /* 0x000fe400078e024c */
[----:B------:R-:W-:Y:S01]  /*2ea0*/  IMAD.HI.U32 R61, R9, R78, RZ ;  /* 0x0000004e093d7227 */ /* 0x000fe200078e00ff */
[----:B------:R-:W-:-:S03]  /*2eb0*/  ISETP.GT.U32.AND P4, PT, R3, R66, PT ;  /* 0x000000420300720c */ /* 0x000fc60003f84070 */
[--C-:B------:R-:W-:Y:S01]  /*2ec0*/  @!P2 IMAD.IADD R74, R74, 0x1, -R3.reuse ;  /* 0x000000014a4aa824 */ /* 0x100fe200078e0a03 */
[C---:B------:R-:W-:Y:S01]  /*2ed0*/  ISETP.GT.U32.AND P2, PT, R3.reuse, R76, PT ;  /* 0x0000004c0300720c */ /* 0x040fe20003f44070 */
[----:B------:R-:W-:Y:S02]  /*2ee0*/  @!P6 IMAD.IADD R68, R68, 0x1, -R3 ;  /* 0x000000014444e824 */ /* 0x000fe400078e0a03 */
[----:B------:R-:W-:Y:S02]  /*2ef0*/  IMAD.MOV R61, RZ, RZ, -R61 ;  /* 0x000000ffff3d7224 */ /* 0x000fe400078e0a3d */
[----:B--2---:R-:W-:Y:S01]  /*2f00*/  IMAD.MOV R75, RZ, RZ, -R49 ;  /* 0x000000ffff4b7224 */ /* 0x004fe200078e0a31 */
[C---:B------:R-:W-:Y:S01]  /*2f10*/  ISETP.GT.U32.AND P6, PT, R3.reuse, R68, PT ;  /* 0x000000440300720c */ /* 0x040fe20003fc4070 */
[C---:B------:R-:W-:Y:S01]  /*2f20*/  IMAD R78, R3.reuse, R61, R78 ;  /* 0x0000003d034e7224 */ /* 0x040fe200078e024e */
[----:B------:R-:W-:Y:S01]  /*2f30*/  LOP3.LUT R61, R4, 0xe, RZ, 0xfc, !PT ;  /* 0x0000000e043d7812 */ /* 0x000fe200078efcff */
[--C-:B------:R-:W-:Y:S01]  /*2f40*/  @!P4 IMAD.IADD R66, R66, 0x1, -R3.reuse ;  /* 0x000000014242c824 */ /* 0x100fe200078e0a03 */
[C---:B------:R-:W-:Y:S01]  /*2f50*/  ISETP.GT.U32.AND P4, PT, R3.reuse, R72, PT ;  /* 0x000000480300720c */ /* 0x040fe20003f84070 */
[----:B------:R-:W-:Y:S01]  /*2f60*/  IMAD.MOV.U32 R48, RZ, RZ, RZ ;  /* 0x000000ffff307224 */ /* 0x000fe200078e00ff */
[----:B------:R-:W-:Y:S01]  /*2f70*/  IABS R80, R61 ;  /* 0x0000003d00507213 */ /* 0x000fe20000000000 */
[----:B------:R-:W-:Y:S01]  /*2f80*/  @!P2 IMAD.IADD R76, R76, 0x1, -R3 ;  /* 0x000000014c4ca824 */ /* 0x000fe200078e0a03 */
[----:B------:R-:W-:Y:S01]  /*2f90*/  ISETP.GT.U32.AND P2, PT, R3, R78, PT ;  /* 0x0000004e0300720c */ /* 0x000fe20003f44070 */
[----:B------:R-:W-:-:S02]  /*2fa0*/  IMAD R75, R75, R94, RZ ;  /* 0x0000005e4b4b7224 */ /* 0x000fc400078e02ff */
[----:B------:R-:W-:-:S04]  /*2fb0*/  IMAD.HI.U32 R63, R9, R80, RZ ;  /* 0x00000050093f7227 */ /* 0x000fc800078e00ff */
[----:B------:R-:W-:Y:S01]  /*2fc0*/  @!P6 IMAD.IADD R68, R68, 0x1, -R3 ;  /* 0x000000014444e824 */ /* 0x000fe200078e0a03 */
[----:B------:R-:W-:Y:S01]  /*2fd0*/  ISETP.GE.AND P6, PT, R65, RZ, PT ;  /* 0x000000ff4100720c */ /* 0x000fe20003fc6270 */
[----:B------:R-:W-:Y:S01]  /*2fe0*/  IMAD.MOV R63, RZ, RZ, -R63 ;  /* 0x000000ffff3f7224 */ /* 0x000fe200078e0a3f */
[C---:B------:R-:W-:Y:S01]  /*2ff0*/  LOP3.LUT R65, R4.reuse, 0xc, RZ, 0xfc, !PT ;  /* 0x0000000c04417812 */ /* 0x040fe200078efcff */
[----:B------:R-:W-:Y:S01]  /*3000*/  IMAD.HI.U32 R69, R49, R75, R48 ;  /* 0x0000004b31457227 */ /* 0x000fe200078e0030 */
[----:B------:R-:W-:Y:S02]  /*3010*/  LOP3.LUT R75, R4, 0x4, RZ, 0xfc, !PT ;  /* 0x00000004044b7812 */ /* 0x000fe400078efcff */
[----:B------:R-:W-:Y:S01]  /*3020*/  IABS R82, R65 ;  /* 0x0000004100527213 */ /* 0x000fe20000000000 */
[----:B------:R-:W-:Y:S01]  /*3030*/  IMAD R48, R3, R63, R80 ;  /* 0x0000003f03307224 */ /* 0x000fe200078e0250 */
[----:B------:R-:W-:Y:S01]  /*3040*/  IABS R88, R75 ;  /* 0x0000004b00587213 */ /* 0x000fe20000000000 */
[--C-:B------:R-:W-:Y:S01]  /*3050*/  @!P4 IMAD.IADD R72, R72, 0x1, -R3.reuse ;  /* 0x000000014848c824 */ /* 0x100fe200078e0a03 */
[----:B------:R-:W-:Y:S01]  /*3060*/  ISETP.GE.AND P4, PT, R67, RZ, PT ;  /* 0x000000ff4300720c */ /* 0x000fe20003f86270 */
[----:B------:R-:W-:Y:S01]  /*3070*/  @!P2 IMAD.IADD R78, R78, 0x1, -R3 ;  /* 0x000000014e4ea824 */ /* 0x000fe200078e0a03 */
[----:B------:R-:W-:Y:S01]  /*3080*/  ISETP.GT.U32.AND P2, PT, R3, R48, PT ;  /* 0x000000300300720c */ /* 0x000fe20003f44070 */
[----:B------:R-:W-:-:S04]  /*3090*/  IMAD.HI.U32 R67, R9, R82, RZ ;  /* 0x0000005209437227 */ /* 0x000fc800078e00ff */
[----:B------:R-:W-:Y:S02]  /*30a0*/  IMAD.MOV R67, RZ, RZ, -R67 ;  /* 0x000000ffff437224 */ /* 0x000fe400078e0a43 */
[----:B------:R-:W-:Y:S01]  /*30b0*/  @!P0 IMAD.MOV R62, RZ, RZ, -R62 ;  /* 0x000000ffff3e8224 */ /* 0x000fe200078e0a3e */
[C---:B------:R-:W-:Y:S01]  /*30c0*/  ISETP.GT.U32.AND P0, PT, R3.reuse, R74, PT ;  /* 0x0000004a0300720c */ /* 0x040fe20003f04070 */
[C---:B------:R-:W-:Y:S02]  /*30d0*/  IMAD R80, R3.reuse, R67, R82 ;  /* 0x0000004303507224 */ /* 0x040fe400078e0252 */
[C---:B------:R-:W-:Y:S01]  /*30e0*/  IMAD R82, R3.reuse, R73, R84 ;  /* 0x0000004903527224 */ /* 0x040fe200078e0254 */
[----:B------:R-:W-:Y:S01]  /*30f0*/  LOP3.LUT R73, R4, 0x6, RZ, 0xfc, !PT ;  /* 0x0000000604497812 */ /* 0x000fe200078efcff */
[----:B------:R-:W-:Y:S01]  /*3100*/  @!P2 IMAD.IADD R48, R48, 0x1, -R3 ;  /* 0x000000013030a824 */ /* 0x000fe200078e0a03 */
[C---:B------:R-:W-:Y:S01]  /*3110*/  ISETP.GT.U32.AND P2, PT, R3.reuse, R80, PT ;  /* 0x000000500300720c */ /* 0x040fe20003f44070 */
[C---:B------:R-:W-:Y:S01]  /*3120*/  IMAD R84, R3.reuse, R71, R86 ;  /* 0x0000004703547224 */ /* 0x040fe200078e0256 */
[----:B------:R-:W-:Y:S01]  /*3130*/  IABS R86, R73 ;  /* 0x0000004900567213 */ /* 0x000fe20000000000 */
[----:B------:R-:W-:Y:S01]  /*3140*/  @!P6 IMAD.MOV R68, RZ, RZ, -R68 ;  /* 0x000000ffff44e224 */ /* 0x000fe200078e0a44 */
[----:B------:R-:W-:Y:S01]  /*3150*/  ISETP.GT.U32.AND P6, PT, R3, R48, PT ;  /* 0x000000300300720c */ /* 0x000fe20003fc4070 */
[----:B------:R-:W-:Y:S01]  /*3160*/  IMAD.HI.U32 R63, R9, R88, RZ ;  /* 0x00000058093f7227 */ /* 0x000fe200078e00ff */
[----:B------:R-:W-:-:S03]  /*3170*/  IABS R71, R0 ;  /* 0x0000000000477213 */ /* 0x000fc60000000000 */
[----:B------:R-:W-:-:S04]  /*3180*/  IMAD.HI.U32 R49, R9, R86, RZ ;  /* 0x0000005609317227 */ /* 0x000fc800078e00ff */
[----:B------:R-:W-:Y:S01]  /*3190*/  @!P2 IMAD.IADD R80, R80, 0x1, -R3 ;  /* 0x000000015050a824 */ /* 0x000fe200078e0a03 */
[----:B------:R-:W-:Y:S01]  /*31a0*/  ISETP.GT.U32.AND P2, PT, R3, R72, PT ;  /* 0x000000480300720c */ /* 0x000fe20003f44070 */
[----:B------:R-:W-:Y:S02]  /*31b0*/  IMAD.MOV R49, RZ, RZ, -R49 ;  /* 0x000000ffff317224 */ /* 0x000fe400078e0a31 */
[----:B------:R-:W-:-:S04]  /*31c0*/  IMAD.HI.U32 R67, R9, R90, RZ ;  /* 0x0000005a09437227 */ /* 0x000fc800078e00ff */
[C---:B------:R-:W-:Y:S02]  /*31d0*/  IMAD R86, R3.reuse, R49, R86 ;  /* 0x0000003103567224 */ /* 0x040fe400078e0256 */
[----:B------:R-:W-:Y:S01]  /*31e0*/  @!P3 IMAD.MOV R60, RZ, RZ, -R60 ;  /* 0x000000ffff3cb224 */ /* 0x000fe200078e0a3c */
[C---:B------:R-:W-:Y:S01]  /*31f0*/  ISETP.GT.U32.AND P3, PT, R3.reuse, R76, PT ;  /* 0x0000004c0300720c */ /* 0x040fe20003f64070 */
[----:B------:R-:W-:Y:S01]  /*3200*/  @!P1 IMAD.MOV R66, RZ, RZ, -R66 ;  /* 0x000000ffff429224 */ /* 0x000fe200078e0a42 */
[C---:B------:R-:W-:Y:S01]  /*3210*/  ISETP.GT.U32.AND P1, PT, R3.reuse, R78, PT ;  /* 0x0000004e0300720c */ /* 0x040fe20003f24070 */
[--C-:B------:R-:W-:Y:S01]  /*3220*/  @!P2 IMAD.IADD R72, R72, 0x1, -R3.reuse ;  /* 0x000000014848a824 */ /* 0x100fe200078e0a03 */
[C---:B------:R-:W-:Y:S01]  /*3230*/  ISETP.GT.U32.AND P2, PT, R3.reuse, R84, PT ;  /* 0x000000540300720c */ /* 0x040fe20003f44070 */
[----:B------:R-:W-:Y:S01]  /*3240*/  @!P0 IMAD.IADD R74, R74, 0x1, -R3 ;  /* 0x000000014a4a8824 */ /* 0x000fe200078e0a03 */
[----:B------:R-:W-:Y:S01]  /*3250*/  ISETP.GT.U32.AND P0, PT, R3, R86, PT ;  /* 0x000000560300720c */ /* 0x000fe20003f04070 */
[----:B------:R-:W-:-:S04]  /*3260*/  IMAD.HI.U32 R9, R9, R92, RZ ;  /* 0x0000005c09097227 */ /* 0x000fc800078e00ff */
[----:B------:R-:W-:Y:S02]  /*3270*/  IMAD.MOV R9, RZ, RZ, -R9 ;  /* 0x000000ffff097224 */ /* 0x000fe400078e0a09 */
[----:B------:R-:W-:Y:S02]  /*3280*/  IMAD.MOV R63, RZ, RZ, -R63 ;  /* 0x000000ffff3f7224 */ /* 0x000fe400078e0a3f */
[----:B------:R-:W-:Y:S02]  /*3290*/  IMAD.MOV R67, RZ, RZ, -R67 ;  /* 0x000000ffff437224 */ /* 0x000fe400078e0a43 */
[C---:B------:R-:W-:Y:S02]  /*32a0*/  IMAD R92, R3.reuse, R9, R92 ;  /* 0x00000009035c7224 */ /* 0x040fe400078e025c */
[----:B------:R-:W-:Y:S01]  /*32b0*/  @!P5 IMAD.MOV R64, RZ, RZ, -R64 ;  /* 0x000000ffff40d224 */ /* 0x000fe200078e0a40 */
[C---:B------:R-:W-:Y:S01]  /*32c0*/  ISETP.GT.U32.AND P5, PT, R3.reuse, R80, PT ;  /* 0x000000500300720c */ /* 0x040fe20003fa4070 */
[----:B------:R-:W-:-:S02]  /*32d0*/  IMAD R88, R3, R63, R88 ;  /* 0x0000003f03587224 */ /* 0x000fc400078e0258 */
[C---:B------:R-:W-:Y:S02]  /*32e0*/  IMAD R90, R3.reuse, R67, R90 ;  /* 0x00000043035a7224 */ /* 0x040fe400078e025a */
[----:B------:R-:W-:Y:S01]  /*32f0*/  @!P4 IMAD.MOV R70, RZ, RZ, -R70 ;  /* 0x000000ffff46c224 */ /* 0x000fe200078e0a46 */
[----:B------:R-:W-:Y:S01]  /*3300*/  ISETP.GT.U32.AND P4, PT, R3, R82, PT ;  /* 0x000000520300720c */ /* 0x000fe20003f84070 */
[----:B------:R-:W-:-:S04]  /*3310*/  IMAD.HI.U32 R69, R69, R71, RZ ;  /* 0x0000004745457227 */ /* 0x000fc800078e00ff */
[--C-:B------:R-:W-:Y:S01]  /*3320*/  @!P6 IMAD.IADD R48, R48, 0x1, -R3.reuse ;  /* 0x000000013030e824 */ /* 0x100fe200078e0a03 */
[C---:B------:R-:W-:Y:S01]  /*3330*/  ISETP.GT.U32.AND P6, PT, R3.reuse, R92, PT ;  /* 0x0000005c0300720c */ /* 0x040fe20003fc4070 */
[--C-:B------:R-:W-:Y:S01]  /*3340*/  @!P3 IMAD.IADD R76, R76, 0x1, -R3.reuse ;  /* 0x000000014c4cb824 */ /* 0x100fe200078e0a03 */
[C---:B------:R-:W-:Y:S01]  /*3350*/  ISETP.GT.U32.AND P3, PT, R3.reuse, R88, PT ;  /* 0x000000580300720c */ /* 0x040fe20003f64070 */
[--C-:B------:R-:W-:Y:S01]  /*3360*/  @!P1 IMAD.IADD R78, R78, 0x1, -R3.reuse ;  /* 0x000000014e4e9824 */ /* 0x100fe200078e0a03 */
[----:B------:R-:W-:Y:S01]  /*3370*/  ISETP.GT.U32.AND P1, PT, R3, R90, PT ;  /* 0x0000005a0300720c */ /* 0x000fe20003f24070 */
[--C-:B------:R-:W-:Y:S01]  /*3380*/  @!P2 IMAD.IADD R84, R84, 0x1, -R3.reuse ;  /* 0x000000015454a824 */ /* 0x100fe200078e0a03 */
[----:B------:R-:W-:Y:S01]  /*3390*/  ISETP.GE.AND P2, PT, R55, RZ, PT ;  /* 0x000000ff3700720c */ /* 0x000fe20003f46270 */
[----:B------:R-:W-:Y:S01]  /*33a0*/  @!P0 IMAD.IADD R86, R86, 0x1, -R3 ;  /* 0x0000000156568824 */ /* 0x000fe200078e0a03 */
[----:B------:R-:W-:Y:S01]  /*33b0*/  ISETP.GE.AND P0, PT, R57, RZ, PT ;  /* 0x000000ff3900720c */ /* 0x000fe20003f06270 */
[----:B------:R-:W-:Y:S01]  /*33c0*/  IMAD.MOV R69, RZ, RZ, -R69 ;  /* 0x000000ffff457224 */ /* 0x000fe200078e0a45 */
[----:B------:R-:W-:Y:S01]  /*33d0*/  @!P5 IADD3 R80, PT, PT, R80, -R3, RZ ;  /* 0x800000035050d210 */ /* 0x000fe20007ffe0ff */
[----:B------:R-:W-:Y:S01]  /*33e0*/  @!P4 IMAD.IADD R82, R82, 0x1, -R3 ;  /* 0x000000015252c824 */ /* 0x000fe200078e0a03 */
[----:B------:R-:W-:Y:S01]  /*33f0*/  ISETP.GE.AND P4, PT, R53, RZ, PT ;  /* 0x000000ff3500720c */ /* 0x000fe20003f86270 */
[----:B------:R-:W-:-:S02]  /*3400*/  IMAD R9, R94, R69, R71 ;  /* 0x000000455e097224 */ /* 0x000fc400078e0247 */
[--C-:B------:R-:W-:Y:S01]  /*3410*/  @!P6 IMAD.IADD R92, R92, 0x1, -R3.reuse ;  /* 0x000000015c5ce824 */ /* 0x100fe200078e0a03 */
[----:B------:R-:W-:Y:S01]  /*3420*/  ISETP.GE.AND P6, PT, R65, RZ, PT ;  /* 0x000000ff4100720c */ /* 0x000fe20003fc6270 */
[--C-:B------:R-:W-:Y:S01]  /*3430*/  @!P3 IMAD.IADD R88, R88, 0x1, -R3.reuse ;  /* 0x000000015858b824 */ /* 0x100fe200078e0a03 */
[----:B------:R-:W-:Y:S01]  /*3440*/  ISETP.GT.U32.AND P5, PT, R94, R9, PT ;  /* 0x000000095e00720c */ /* 0x000fe20003fa4070 */
[----:B------:R-:W-:Y:S01]  /*3450*/  @!P1 IMAD.IADD R90, R90, 0x1, -R3 ;  /* 0x000000015a5a9824 */ /* 0x000fe200078e0a03 */
[----:B------:R-:W-:Y:S01]  /*3460*/  ISETP.GE.AND P3, PT, R59, RZ, PT ;  /* 0x000000ff3b00720c */ /* 0x000fe20003f66270 */
[----:B------:R-:W-:Y:S01]  /*3470*/  @!P2 IMAD.MOV R74, RZ, RZ, -R74 ;  /* 0x000000ffff4aa224 */ /* 0x000fe200078e0a4a */
[----:B------:R-:W-:Y:S01]  /*3480*/  ISETP.GE.AND P1, PT, R61, RZ, PT ;  /* 0x000000ff3d00720c */ /* 0x000fe20003f26270 */
[----:B------:R-:W-:Y:S01]  /*3490*/  @!P0 IMAD.MOV R76, RZ, RZ, -R76 ;  /* 0x000000ffff4c8224 */ /* 0x000fe200078e0a4c */
[C---:B------:R-:W-:Y:S01]  /*34a0*/  ISETP.GT.U32.AND P2, PT, R3.reuse, R84, PT ;  /* 0x000000540300720c */ /* 0x040fe20003f44070 */
[----:B------:R-:W-:Y:S01]  /*34b0*/  @!P4 IMAD.MOV R72, RZ, RZ, -R72 ;  /* 0x000000ffff48c224 */ /* 0x000fe200078e0a48 */
[----:B------:R-:W-:Y:S01]  /*34c0*/  ISETP.GT.U32.AND P0, PT, R3, R86, PT ;  /* 0x000000560300720c */ /* 0x000fe20003f04070 */
[----:B------:R-:W-:Y:S01]  /*34d0*/  IMAD R181, R181, R173, RZ ;  /* 0x000000adb5b57224 */ /* 0x000fe200078e02ff */
[----:B------:R-:W-:Y:S01]  /*34e0*/  ISETP.GT.U32.AND P4, PT, R3, R82, PT ;  /* 0x000000520300720c */ /* 0x000fe20003f84070 */
[----:B------:R-:W-:-:S02]  /*34f0*/  @!P6 IMAD.MOV R80, RZ, RZ, -R80 ;  /* 0x000000ffff50e224 */ /* 0x000fc400078e0a50 */
[----:B------:R-:W-:Y:S01]  /*3500*/  @!P5 IMAD.IADD R9, R9, 0x1, -R94 ;  /* 0x000000010909d824 */ /* 0x000fe200078e0a5e */
[C---:B------:R-:W-:Y:S01]  /*3510*/  ISETP.GT.U32.AND P5, PT, R3.reuse, R92, PT ;  /* 0x0000005c0300720c */ /* 0x040fe20003fa4070 */
[----:B------:R-:W-:Y:S01]  /*3520*/  @!P3 IMAD.MOV R78, RZ, RZ, -R78 ;  /* 0x000000ffff4eb224 */ /* 0x000fe200078e0a4e */
[C---:B------:R-:W-:Y:S01]  /*3530*/  ISETP.GT.U32.AND P3, PT, R3.reuse, R88, PT ;  /* 0x000000580300720c */ /* 0x040fe20003f64070 */
[----:B------:R-:W-:Y:S01]  /*3540*/  @!P1 IMAD.MOV R48, RZ, RZ, -R48 ;  /* 0x000000ffff309224 */ /* 0x000fe200078e0a30 */
[----:B------:R-:W-:Y:S01]  /*3550*/  ISETP.GT.U32.AND P6, PT, R94, R9, PT ;  /* 0x000000095e00720c */ /* 0x000fe20003fc4070 */
[--C-:B------:R-:W-:Y:S01]  /*3560*/  @!P2 IMAD.IADD R84, R84, 0x1, -R3.reuse ;  /* 0x000000015454a824 */ /* 0x100fe200078e0a03 */
[----:B------:R-:W-:Y:S01]  /*3570*/  ISETP.GT.U32.AND P1, PT, R3, R90, PT ;  /* 0x0000005a0300720c */ /* 0x000fe20003f24070 */
[--C-:B------:R-:W-:Y:S01]  /*3580*/  @!P0 IMAD.IADD R86, R86, 0x1, -R3.reuse ;  /* 0x0000000156568824 */ /* 0x100fe200078e0a03 */
[----:B------:R-:W-:Y:S01]  /*3590*/  ISETP.GE.AND P2, PT, R77, RZ, PT ;  /* 0x000000ff4d00720c */ /* 0x000fe20003f46270 */
[--C-:B------:R-:W-:Y:S01]  /*35a0*/  @!P4 IMAD.IADD R82, R82, 0x1, -R3.reuse ;  /* 0x000000015252c824 */ /* 0x100fe200078e0a03 */
[----:B------:R-:W-:Y:S01]  /*35b0*/  ISETP.GE.AND P0, PT, R79, RZ, PT ;  /* 0x000000ff4f00720c */ /* 0x000fe20003f06270 */
[----:B------:R-:W-:Y:S01]  /*35c0*/  IMAD R180, R180, R173, RZ ;  /* 0x000000adb4b47224 */ /* 0x000fe200078e02ff */
[----:B------:R-:W-:Y:S01]  /*35d0*/  ISETP.GE.AND P4, PT, R4, RZ, PT ;  /* 0x000000ff0400720c */ /* 0x000fe20003f86270 */
[--C-:B------:R-:W-:Y:S01]  /*35e0*/  @!P5 IMAD.IADD R92, R92, 0x1, -R3.reuse ;  /* 0x000000015c5cd824 */ /* 0x100fe200078e0a03 */
[----:B------:R-:W-:Y:S01]  /*35f0*/  ISETP.GE.AND P5, PT, R81, RZ, PT ;  /* 0x000000ff5100720c */ /* 0x000fe20003fa6270 */
[--C-:B------:R-:W-:Y:S01]  /*3600*/  @!P3 IMAD.IADD R88, R88, 0x1, -R3.reuse ;  /* 0x000000015858b824 */ /* 0x100fe200078e0a03 */
[----:B------:R-:W-:Y:S01]  /*3610*/  ISETP.GE.AND P3, PT, R73, RZ, PT ;  /* 0x000000ff4900720c */ /* 0x000fe20003f66270 */
[----:B------:R-:W-:Y:S01]  /*3620*/  @!P6 IMAD.IADD R9, R9, 0x1, -R94 ;  /* 0x000000010909e824 */ /* 0x000fe200078e0a5e */
[----:B------:R-:W-:Y:S01]  /*3630*/  ISETP.GE.AND P6, PT, R0, RZ, PT ;  /* 0x000000ff0000720c */ /* 0x000fe20003fc6270 */
[----:B------:R-:W-:Y:S01]  /*3640*/  @!P1 IMAD.IADD R90, R90, 0x1, -R3 ;  /* 0x000000015a5a9824 */ /* 0x000fe200078e0a03 */
[----:B------:R-:W-:Y:S01]  /*3650*/  LOP3.LUT R3, RZ, R51, RZ, 0x33, !PT ;  /* 0x00000033ff037212 */ /* 0x000fe200078e33ff */
[----:B------:R-:W-:Y:S01]  /*3660*/  @!P2 IMAD.MOV R82, RZ, RZ, -R82 ;  /* 0x000000ffff52a224 */ /* 0x000fe200078e0a52 */
[----:B------:R-:W-:Y:S01]  /*3670*/  ISETP.NE.AND P2, PT, R51, RZ, PT ;  /* 0x000000ff3300720c */ /* 0x000fe20003f45270 */
[----:B------:R-:W-:Y:S01]  /*3680*/  @!P0 IMAD.MOV R84, RZ, RZ, -R84 ;  /* 0x000000ffff548224 */ /* 0x000fe200078e0a54 */
[----:B------:R-:W-:Y:S01]  /*3690*/  ISETP.NE.AND P0, PT, R50, RZ, PT ;  /* 0x000000ff3200720c */ /* 0x000fe20003f05270 */
[----:B------:R-:W-:Y:S01]  /*36a0*/  @!P4 IMAD.MOV R92, RZ, RZ, -R92 ;  /* 0x000000ffff5cc224 */ /* 0x000fe200078e0a5c */
[C---:B------:R-:W-:Y:S01]  /*36b0*/  SEL R5, R3.reuse, R5, !P2 ;  /* 0x0000000503057207 */ /* 0x040fe20005000000 */
[----:B------:R-:W-:Y:S01]  /*36c0*/  @!P5 IMAD.MOV R90, RZ, RZ, -R90 ;  /* 0x000000ffff5ad224 */ /* 0x000fe200078e0a5a */
[C---:B------:R-:W-:Y:S01]  /*36d0*/  SEL R13, R3.reuse, R13, !P2 ;  /* 0x0000000d030d7207 */ /* 0x040fe20005000000 */
[----:B------:R-:W-:Y:S01]  /*36e0*/  @!P3 IMAD.MOV R86, RZ, RZ, -R86 ;  /* 0x000000ffff56b224 */ /* 0x000fe200078e0a56 */
[----:B------:R-:W-:Y:S01]  /*36f0*/  SEL R18, R3, R18, !P2 ;  /* 0x0000001203127207 */ /* 0x000fe20005000000 */
[----:B0-----:R-:W-:Y:S01]  /*3700*/  IMAD R5, R5, UR5, RZ ;  /* 0x0000000505057c24 */ /* 0x001fe2000f8e02ff */
[----:B------:R-:W-:Y:S01]  /*3710*/  SEL R20, R3, R20, !P2 ;  /* 0x0000001403147207 */ /* 0x000fe20005000000 */
[----:B------:R-:W-:Y:S01]  /*3720*/  @!P6 IMAD.MOV R9, RZ, RZ, -R9 ;  /* 0x000000ffff09e224 */ /* 0x000fe200078e0a09 */
[----:B------:R-:W-:Y:S01]  /*3730*/  ISETP.GE.AND P1, PT, R75, RZ, PT ;  /* 0x000000ff4b00720c */ /* 0x000fe20003f26270 */
[----:B------:R-:W-:Y:S01]  /*3740*/  IMAD R59, R13, UR5, RZ ;  /* 0x000000050d3b7c24 */ /* 0x000fe2000f8e02ff */
[----:B------:R-:W-:Y:S01]  /*3750*/  SEL R19, R3, R19, !P2 ;  /* 0x0000001303137207 */ /* 0x000fe20005000000 */
[----:B------:R-:W-:Y:S01]  /*3760*/  IMAD R69, R18, UR5, RZ ;  /* 0x0000000512457c24 */ /* 0x000fe2000f8e02ff */
[----:B------:R-:W-:Y:S01]  /*3770*/  @!P0 LOP3.LUT R9, RZ, R50, RZ, 0x33, !PT ;  /* 0x00000032ff098212 */ /* 0x000fe200078e33ff */
[----:B------:R-:W-:Y:S01]  /*3780*/  IMAD R73, R20, UR5, RZ ;  /* 0x0000000514497c24 */ /* 0x000fe2000f8e02ff */
[----:B---3--:R-:W-:Y:S01]  /*3790*/  LEA R4, P0, R5, UR14, 0x1 ;  /* 0x0000000e05047c11 */ /* 0x008fe2000f8008ff */
[----:B------:R-:W-:Y:S01]  /*37a0*/  IMAD R71, R19, UR5, RZ ;  /* 0x0000000513477c24 */ /* 0x000fe2000f8e02ff */
[----:B------:R-:W-:Y:S01]  /*37b0*/  SEL R32, R3, R32, !P2 ;  /* 0x0000002003207207 */ /* 0x000fe20005000000 */
[----:B----4-:R-:W-:Y:S01]  /*37c0*/  IMAD R9, R9, UR6, RZ ;  /* 0x0000000609097c24 */ /* 0x010fe2000f8e02ff */
[----:B------:R-:W-:Y:S01]  /*37d0*/  LEA.HI.X.SX32 R5, R5, UR15, 0x1, P0 ;  /* 0x0000000f05057c11 */ /* 0x000fe200080f0eff */
[----:B------:R-:W-:Y:S01]  /*37e0*/  IMAD R179, R179, R173, RZ ;  /* 0x000000adb3b37224 */ /* 0x000fe200078e02ff */
[----:B------:R-:W-:Y:S01]  /*37f0*/  SEL R27, R3, R27, !P2 ;  /* 0x0000001b031b7207 */ /* 0x000fe20005000000 */
[----:B------:R-:W-:Y:S01]  /*3800*/  IMAD R97, R32, UR5, RZ ;  /* 0x0000000520617c24 */ /* 0x000fe2000f8e02ff */
[----:B------:R-:W-:Y:S01]  /*3810*/  LEA R18, P0, R59, UR14, 0x1 ;  /* 0x0000000e3b127c11 */ /* 0x000fe2000f8008ff */
[----:B------:R-:W-:Y:S01]  /*3820*/  @!P1 IMAD.MOV R88, RZ, RZ, -R88 ;  /* 0x000000ffff589224 */ /* 0x000fe200078e0a58 */
[----:B------:R-:W-:Y:S01]  /*3830*/  SEL R33, R3, R33, !P2 ;  /* 0x0000002103217207 */ /* 0x000fe20005000000 */
[----:B------:R-:W-:Y:S01]  /*3840*/  IMAD R87, R27, UR5, RZ ;  /* 0x000000051b577c24 */ /* 0x000fe2000f8e02ff */
[----:B------:R-:W-:Y:S01]  /*3850*/  SEL R46, R3, R46, !P2 ;  /* 0x0000002e032e7207 */ /* 0x000fe20005000000 */
[-C--:B------:R-:W-:Y:S01]  /*3860*/  IMAD R178, R178, R173.reuse, RZ ;  /* 0x000000adb2b27224 */ /* 0x080fe200078e02ff */
[----:B------:R-:W-:Y:S01]  /*3870*/  LEA.HI.X.SX32 R19, R59, UR15, 0x1, P0 ;  /* 0x0000000f3b137c11 */ /* 0x000fe200080f0eff */
[----:B------:R-:W-:Y:S01]  /*3880*/  IMAD R99, R33, UR5, RZ ;  /* 0x0000000521637c24 */ /* 0x000fe2000f8e02ff */
[C---:B------:R-:W-:Y:S01]  /*3890*/  SEL R8, R3.reuse, R8, !P2 ;  /* 0x0000000803087207 */ /* 0x040fe20005000000 */
[----:B------:R-:W-:Y:S01]  /*38a0*/  IMAD R125, R46, UR5, RZ ;  /* 0x000000052e7d7c24 */ /* 0x000fe2000f8e02ff */
[----:B------:R-:W-:Y:S01]  /*38b0*/  SEL R10, R3, R10, !P2 ;  /* 0x0000000a030a7207 */ /* 0x000fe20005000000 */
[----:B------:R-:W-:Y:S01]  /*38c0*/  IMAD R177, R177, R173, RZ ;  /* 0x000000adb1b17224 */ /* 0x000fe200078e02ff */
[----:B------:R-:W-:Y:S01]  /*38d0*/  SEL R34, R3, R34, !P2 ;  /* 0x0000002203227207 */ /* 0x000fe20005000000 */
[----:B------:R-:W-:Y:S01]  /*38e0*/  IMAD R51, R8, UR5, RZ ;  /* 0x0000000508337c24 */ /* 0x000fe2000f8e02ff */
[----:B------:R-:W-:Y:S01]  /*38f0*/  LEA R32, P0, R73, UR14, 0x1 ;  /* 0x0000000e49207c11 */ /* 0x000fe2000f8008ff */
[----:B------:R-:W-:Y:S01]  /*3900*/  IMAD R53, R10, UR5, RZ ;  /* 0x000000050a357c24 */ /* 0x000fe2000f8e02ff */
[C---:B------:R-:W-:Y:S01]  /*3910*/  SEL R6, R3.reuse, R6, !P2 ;  /* 0x0000000603067207 */ /* 0x040fe20005000000 */
[----:B------:R-:W-:Y:S01]  /*3920*/  IMAD R101, R34, UR5, RZ ;  /* 0x0000000522657c24 */ /* 0x000fe2000f8e02ff */
[C---:B------:R-:W-:Y:S01]  /*3930*/  SEL R7, R3.reuse, R7, !P2 ;  /* 0x0000000703077207 */ /* 0x040fe20005000000 */
[----:B------:R-:W-:Y:S01]  /*3940*/  IMAD R176, R176, R173, RZ ;  /* 0x000000adb0b07224 */ /* 0x000fe200078e02ff */
[C---:B------:R-:W-:Y:S01]  /*3950*/  SEL R11, R3.reuse, R11, !P2 ;  /* 0x0000000b030b7207 */ /* 0x040fe20005000000 */
[----:B------:R-:W-:Y:S01]  /*3960*/  IMAD R49, R6, UR5, RZ ;  /* 0x0000000506317c24 */ /* 0x000fe2000f8e02ff */
[----:B------:R-:W-:Y:S01]  /*3970*/  SEL R12, R3, R12, !P2 ;  /* 0x0000000c030c7207 */ /* 0x000fe20005000000 */
[----:B------:R-:W-:Y:S01]  /*3980*/  IMAD R50, R7, UR5, RZ ;  /* 0x0000000507327c24 */ /* 0x000fe2000f8e02ff */
[----:B------:R-:W-:Y:S01]  /*3990*/  SEL R47, R3, R47, !P2 ;  /* 0x0000002f032f7207 */ /* 0x000fe20005000000 */
[----:B------:R-:W-:Y:S01]  /*39a0*/  IMAD R55, R11, UR5, RZ ;  /* 0x000000050b377c24 */ /* 0x000fe2000f8e02ff */
[----:B------:R-:W-:Y:S01]  /*39b0*/  LEA.HI.X.SX32 R33, R73, UR15, 0x1, P0 ;  /* 0x0000000f49217c11 */ /* 0x000fe200080f0eff */
[----:B------:R-:W-:Y:S01]  /*39c0*/  IMAD R57, R12, UR5, RZ ;  /* 0x000000050c397c24 */ /* 0x000fe2000f8e02ff */
[----:B------:R-:W-:Y:S01]  /*39d0*/  SEL R14, R3, R14, !P2 ;  /* 0x0000000e030e7207 */ /* 0x000fe20005000000 */
[----:B------:R-:W-:Y:S01]  /*39e0*/  IMAD R127, R47, UR5, RZ ;  /* 0x000000052f7f7c24 */ /* 0x000fe2000f8e02ff */
[----:B------:R-:W-:Y:S01]  /*39f0*/  SEL R16, R3, R16, !P2 ;  /* 0x0000001003107207 */ /* 0x000fe20005000000 */
[----:B------:R-:W-:Y:S01]  /*3a00*/  IMAD.SHL.U32 R173, R173, 0x80, RZ ;  /* 0x00000080adad7824 */ /* 0x000fe200078e00ff */
[C---:B------:R-:W-:Y:S01]  /*3a10*/  SEL R17, R3.reuse, R17, !P2 ;  /* 0x0000001103117207 */ /* 0x040fe20005000000 */
[----:B------:R-:W-:Y:S01]  /*3a20*/  IMAD R61, R14, UR5, RZ ;  /* 0x000000050e3d7c24 */ /* 0x000fe2000f8e02ff */
[----:B------:R-:W-:Y:S01]  /*3a30*/  SEL R41, R3, R41, !P2 ;  /* 0x0000002903297207 */ /* 0x000fe20005000000 */
[----:B------:R-:W-:Y:S01]  /*3a40*/  IMAD R65, R16, UR5, RZ ;  /* 0x0000000510417c24 */ /* 0x000fe2000f8e02ff */
[----:B------:R-:W-:Y:S01]  /*3a50*/  LEA R46, P0, R87, UR14, 0x1 ;  /* 0x0000000e572e7c11 */ /* 0x000fe2000f8008ff */
[----:B------:R-:W-:Y:S01]  /*3a60*/  IMAD R67, R17, UR5, RZ ;  /* 0x0000000511437c24 */ /* 0x000fe2000f8e02ff */
[----:B------:R-:W-:Y:S01]  /*3a70*/  SEL R15, R3, R15, !P2 ;  /* 0x0000000f030f7207 */ /* 0x000fe20005000000 */
[----:B------:R-:W-:Y:S01]  /*3a80*/  IMAD R115, R41, UR5, RZ ;  /* 0x0000000529737c24 */ /* 0x000fe2000f8e02ff */
[----:B------:R-:W-:-:S02]  /*3a90*/  LEA R196, P6, R9, UR12, 0x1 ;  /* 0x0000000c09c47c11 */ /* 0x000fc4000f8c08ff */
[----:B------:R-:W-:Y:S01]  /*3aa0*/  SEL R21, R3, R21, !P2 ;  /* 0x0000001503157207 */ /* 0x000fe20005000000 */
[----:B------:R-:W-:Y:S01]  /*3ab0*/  IMAD R63, R15, UR5, RZ ;  /* 0x000000050f3f7c24 */ /* 0x000fe2000f8e02ff */
[C---:B------:R-:W-:Y:S02]  /*3ac0*/  SEL R22, R3.reuse, R22, !P2 ;  /* 0x0000001603167207 */ /* 0x040fe40005000000 */
[----:B------:R-:W-:Y:S01]  /*3ad0*/  SEL R23, R3, R23, !P2 ;  /* 0x0000001703177207 */ /* 0x000fe20005000000 */
[----:B------:R-:W-:Y:S01]  /*3ae0*/  IMAD R75, R21, UR5, RZ ;  /* 0x00000005154b7c24 */ /* 0x000fe2000f8e02ff */
[C---:B------:R-:W-:Y:S01]  /*3af0*/  SEL R24, R3.reuse, R24, !P2 ;  /* 0x0000001803187207 */ /* 0x040fe20005000000 */
[----:B------:R-:W-:Y:S01]  /*3b00*/  IMAD R77, R22, UR5, RZ ;  /* 0x00000005164d7c24 */ /* 0x000fe2000f8e02ff */
        /* <DEDUP_REMOVED lines=72> */
[----:B------:R-:W-:Y:S01]  /*3f90*/  SEL R90, R3, R90, !P2 ;  /* 0x0000005a035a7207 */ /* 0x000fe20005000000 */
[----:B------:R-:W-:Y:S01]  /*3fa0*/  IMAD R86, R86, UR5, RZ ;  /* 0x0000000556567c24 */ /* 0x000fe2000f8e02ff */
[----:B------:R-:W-:Y:S01]  /*3fb0*/  LEA.HI.X.SX32 R47, R87, UR15, 0x1, P0 ;  /* 0x0000000f572f7c11 */ /* 0x000fe200080f0eff */
[----:B------:R-:W-:Y:S01]  /*3fc0*/  IMAD R88, R88, UR5, RZ ;  /* 0x0000000558587c24 */ /* 0x000fe2000f8e02ff */
[----:B------:R-:W-:Y:S01]  /*3fd0*/  SEL R3, R3, R92, !P2 ;  /* 0x0000005c03037207 */ /* 0x000fe20005000000 */
[----:B------:R-:W-:Y:S01]  /*3fe0*/  IMAD R90, R90, UR5, RZ ;  /* 0x000000055a5a7c24 */ /* 0x000fe2000f8e02ff */
[----:B------:R-:W-:-:S02]  /*3ff0*/  LEA R10, P3, R51, UR14, 0x1 ;  /* 0x0000000e330a7c11 */ /* 0x000fc4000f8608ff */
[----:B------:R-:W-:Y:S01]  /*4000*/  LEA R12, P4, R53, UR14, 0x1 ;  /* 0x0000000e350c7c11 */ /* 0x000fe2000f8808ff */
[----:B------:R-:W-:Y:S01]  /*4010*/  IMAD R3, R3, UR5, RZ ;  /* 0x0000000503037c24 */ /* 0x000fe2000f8e02ff */
[----:B------:R-:W-:Y:S01]  /*4020*/  LEA.HI.X.SX32 R197, R9, UR13, 0x1, P6 ;  /* 0x0000000d09c57c11 */ /* 0x000fe2000b0f0eff */
[----:B------:R-:W-:Y:S01]  /*4030*/  USHF.R.S32.HI UR5, URZ, 0x1f, UR4 ;  /* 0x0000001fff057899 */ /* 0x000fe20008011404 */
[----:B------:R-:W-:Y:S02]  /*4040*/  LEA R102, P0, R101, UR14, 0x1 ;  /* 0x0000000e65667c11 */ /* 0x000fe4000f8008ff */
[----:B------:R-:W-:Y:S01]  /*4050*/  LEA R6, P1, R49, UR14, 0x1 ;  /* 0x0000000e31067c11 */ /* 0x000fe2000f8208ff */
[----:B------:R-:W-:Y:S01]  /*4060*/  ULEA.HI UR5, UR5, UR4, URZ, 0x7 ;  /* 0x0000000405057291 */ /* 0x000fe2000f8f38ff */
[----:B------:R-:W-:Y:S02]  /*4070*/  LEA R8, P2, R50, UR14, 0x1 ;  /* 0x0000000e32087c11 */ /* 0x000fe4000f8408ff */
[----:B------:R-:W-:Y:S01]  /*4080*/  LEA R14, P5, R55, UR14, 0x1 ;  /* 0x0000000e370e7c11 */ /* 0x000fe2000f8a08ff */
[----:B------:R-:W-:Y:S01]  /*4090*/  USHF.R.S32.HI UR5, URZ, 0x7, UR5 ;  /* 0x00000007ff057899 */ /* 0x000fe20008011405 */
[----:B------:R-:W-:-:S02]  /*40a0*/  LEA R16, P6, R57, UR14, 0x1 ;  /* 0x0000000e39107c11 */ /* 0x000fc4000f8c08ff */
[----:B------:R-:W-:Y:S02]  /*40b0*/  LEA.HI.X.SX32 R11, R51, UR15, 0x1, P3 ;  /* 0x0000000f330b7c11 */ /* 0x000fe400098f0eff */
[----:B------:R-:W-:Y:S02]  /*40c0*/  LEA.HI.X.SX32 R13, R53, UR15, 0x1, P4 ;  /* 0x0000000f350d7c11 */ /* 0x000fe4000a0f0eff */
[----:B------:R-:W-:Y:S02]  /*40d0*/  LEA.HI.X.SX32 R101, R101, UR15, 0x1, P0 ;  /* 0x0000000f65657c11 */ /* 0x000fe400080f0eff */
[----:B------:R-:W-:Y:S02]  /*40e0*/  LEA.HI.X.SX32 R7, R49, UR15, 0x1, P1 ;  /* 0x0000000f31077c11 */ /* 0x000fe400088f0eff */
[----:B------:R-:W-:Y:S02]  /*40f0*/  LEA.HI.X.SX32 R9, R50, UR15, 0x1, P2 ;  /* 0x0000000f32097c11 */ /* 0x000fe400090f0eff */
[----:B------:R-:W-:-:S02]  /*4100*/  LEA R24, P3, R65, UR14, 0x1 ;  /* 0x0000000e41187c11 */ /* 0x000fc4000f8608ff */
[----:B------:R-:W-:Y:S02]  /*4110*/  LEA R26, P4, R67, UR14, 0x1 ;  /* 0x0000000e431a7c11 */ /* 0x000fe4000f8808ff */
[----:B------:R-:W-:Y:S02]  /*4120*/  LEA.HI.X.SX32 R15, R55, UR15, 0x1, P5 ;  /* 0x0000000f370f7c11 */ /* 0x000fe4000a8f0eff */
[----:B------:R-:W-:Y:S02]  /*4130*/  LEA.HI.X.SX32 R17, R57, UR15, 0x1, P6 ;  /* 0x0000000f39117c11 */ /* 0x000fe4000b0f0eff */
[----:B------:R-:W-:Y:S02]  /*4140*/  LEA R116, P0, R115, UR14, 0x1 ;  /* 0x0000000e73747c11 */ /* 0x000fe4000f8008ff */
[----:B------:R-:W-:Y:S02]  /*4150*/  LEA R20, P1, R61, UR14, 0x1 ;  /* 0x0000000e3d147c11 */ /* 0x000fe4000f8208ff */
[----:B------:R-:W-:-:S02]  /*4160*/  LEA R22, P2, R63, UR14, 0x1 ;  /* 0x0000000e3f167c11 */ /* 0x000fc4000f8408ff */
[----:B------:R-:W-:Y:S02]  /*4170*/  LEA R28, P5, R69, UR14, 0x1 ;  /* 0x0000000e451c7c11 */ /* 0x000fe4000f8a08ff */
[----:B------:R-:W-:Y:S02]  /*4180*/  LEA R30, P6, R71, UR14, 0x1 ;  /* 0x0000000e471e7c11 */ /* 0x000fe4000f8c08ff */
[----:B------:R-:W-:Y:S02]  /*4190*/  LEA.HI.X.SX32 R25, R65, UR15, 0x1, P3 ;  /* 0x0000000f41197c11 */ /* 0x000fe400098f0eff */
[----:B------:R-:W-:Y:S02]  /*41a0*/  LEA.HI.X.SX32 R27, R67, UR15, 0x1, P4 ;  /* 0x0000000f431b7c11 */ /* 0x000fe4000a0f0eff */
[----:B------:R-:W-:Y:S02]  /*41b0*/  LEA.HI.X.SX32 R115, R115, UR15, 0x1, P0 ;  /* 0x0000000f73737c11 */ /* 0x000fe400080f0eff */
[----:B------:R-:W-:-:S02]  /*41c0*/  LEA.HI.X.SX32 R21, R61, UR15, 0x1, P1 ;  /* 0x0000000f3d157c11 */ /* 0x000fc400088f0eff */
[----:B------:R-:W-:Y:S02]  /*41d0*/  LEA.HI.X.SX32 R23, R63, UR15, 0x1, P2 ;  /* 0x0000000f3f177c11 */ /* 0x000fe400090f0eff */
[----:B------:R-:W-:Y:S02]  /*41e0*/  LEA R38, P3, R79, UR14, 0x1 ;  /* 0x0000000e4f267c11 */ /* 0x000fe4000f8608ff */
[----:B------:R-:W-:Y:S02]  /*41f0*/  LEA R40, P4, R81, UR14, 0x1 ;  /* 0x0000000e51287c11 */ /* 0x000fe4000f8808ff */
[----:B------:R-:W-:Y:S02]  /*4200*/  LEA.HI.X.SX32 R29, R69, UR15, 0x1, P5 ;  /* 0x0000000f451d7c11 */ /* 0x000fe4000a8f0eff */
[----:B------:R-:W-:Y:S02]  /*4210*/  LEA.HI.X.SX32 R31, R71, UR15, 0x1, P6 ;  /* 0x0000000f471f7c11 */ /* 0x000fe4000b0f0eff */
[----:B------:R-:W-:-:S02]  /*4220*/  LEA R130, P0, R52, UR14, 0x1 ;  /* 0x0000000e34827c11 */ /* 0x000fc4000f8008ff */
[----:B------:R-:W-:Y:S02]  /*4230*/  LEA R34, P1, R75, UR14, 0x1 ;  /* 0x0000000e4b227c11 */ /* 0x000fe4000f8208ff */
[----:B------:R-:W-:Y:S02]  /*4240*/  LEA R36, P2, R77, UR14, 0x1 ;  /* 0x0000000e4d247c11 */ /* 0x000fe4000f8408ff */
[----:B------:R-:W-:Y:S02]  /*4250*/  LEA R42, P5, R83, UR14, 0x1 ;  /* 0x0000000e532a7c11 */ /* 0x000fe4000f8a08ff */
[----:B------:R-:W-:Y:S02]  /*4260*/  LEA R44, P6, R85, UR14, 0x1 ;  /* 0x0000000e552c7c11 */ /* 0x000fe4000f8c08ff */
[----:B------:R-:W-:Y:S02]  /*4270*/  LEA.HI.X.SX32 R39, R79, UR15, 0x1, P3 ;  /* 0x0000000f4f277c11 */ /* 0x000fe400098f0eff */
[----:B------:R-:W-:-:S02]  /*4280*/  LEA.HI.X.SX32 R41, R81, UR15, 0x1, P4 ;  /* 0x0000000f51297c11 */ /* 0x000fc4000a0f0eff */
[----:B------:R-:W-:Y:S02]  /*4290*/  LEA.HI.X.SX32 R129, R52, UR15, 0x1, P0 ;  /* 0x0000000f34817c11 */ /* 0x000fe400080f0eff */
[----:B------:R-:W-:Y:S02]  /*42a0*/  LEA.HI.X.SX32 R35, R75, UR15, 0x1, P1 ;  /* 0x0000000f4b237c11 */ /* 0x000fe400088f0eff */
[----:B------:R-:W-:Y:S02]  /*42b0*/  LEA.HI.X.SX32 R37, R77, UR15, 0x1, P2 ;  /* 0x0000000f4d257c11 */ /* 0x000fe400090f0eff */
[----:B------:R-:W-:Y:S02]  /*42c0*/  LEA R94, P3, R93, UR14, 0x1 ;  /* 0x0000000e5d5e7c11 */ /* 0x000fe4000f8608ff */
[----:B------:R-:W-:Y:S02]  /*42d0*/  LEA R96, P4, R95, UR14, 0x1 ;  /* 0x0000000e5f607c11 */ /* 0x000fe4000f8808ff */
[----:B------:R-:W-:-:S02]  /*42e0*/  LEA.HI.X.SX32 R43, R83, UR15, 0x1, P5 ;  /* 0x0000000f532b7c11 */ /* 0x000fc4000a8f0eff */
[----:B------:R-:W-:Y:S02]  /*42f0*/  LEA.HI.X.SX32 R45, R85, UR15, 0x1, P6 ;  /* 0x0000000f552d7c11 */ /* 0x000fe4000b0f0eff */
[----:B------:R-:W-:Y:S02]  /*4300*/  LEA R144, P0, R66, UR14, 0x1 ;  /* 0x0000000e42907c11 */ /* 0x000fe4000f8008ff */
[----:B------:R-:W-:Y:S02]  /*4310*/  LEA R48, P1, R89, UR14, 0x1 ;  /* 0x0000000e59307c11 */ /* 0x000fe4000f8208ff */
[----:B------:R-:W-:Y:S02]  /*4320*/  LEA R92, P2, R91, UR14, 0x1 ;  /* 0x0000000e5b5c7c11 */ /* 0x000fe4000f8408ff */
[----:B------:R-:W-:Y:S02]  /*4330*/  LEA R98, P5, R97, UR14, 0x1 ;  /* 0x0000000e61627c11 */ /* 0x000fe4000f8a08ff */
[----:B------:R-:W-:-:S02]  /*4340*/  LEA R100, P6, R99, UR14, 0x1 ;  /* 0x0000000e63647c11 */ /* 0x000fc4000f8c08ff */
[----:B------:R-:W-:Y:S02]  /*4350*/  LEA.HI.X.SX32 R93, R93, UR15, 0x1, P3 ;  /* 0x0000000f5d5d7c11 */ /* 0x000fe400098f0eff */
[----:B------:R-:W-:Y:S02]  /*4360*/  LEA.HI.X.SX32 R95, R95, UR15, 0x1, P4 ;  /* 0x0000000f5f5f7c11 */ /* 0x000fe4000a0f0eff */
[----:B------:R-:W-:Y:S02]  /*4370*/  LEA.HI.X.SX32 R143, R66, UR15, 0x1, P0 ;  /* 0x0000000f428f7c11 */ /* 0x000fe400080f0eff */
[----:B------:R-:W-:Y:S02]  /*4380*/  CS2R R66, SRZ ;  /* 0x0000000000427805 */ /* 0x000fe4000001ff00 */
[----:B------:R-:W-:Y:S02]  /*4390*/  LEA.HI.X.SX32 R49, R89, UR15, 0x1, P1 ;  /* 0x0000000f59317c11 */ /* 0x000fe400088f0eff */
[----:B------:R-:W-:-:S02]  /*43a0*/  LEA.HI.X.SX32 R51, R91, UR15, 0x1, P2 ;  /* 0x0000000f5b337c11 */ /* 0x000fc400090f0eff */
[----:B------:R-:W-:Y:S02]  /*43b0*/  LEA R108, P3, R107, UR14, 0x1 ;  /* 0x0000000e6b6c7c11 */ /* 0x000fe4000f8608ff */
[----:B------:R-:W-:Y:S02]  /*43c0*/  LEA R110, P4, R109, UR14, 0x1 ;  /* 0x0000000e6d6e7c11 */ /* 0x000fe4000f8808ff */
[----:B------:R-:W-:Y:S02]  /*43d0*/  LEA.HI.X.SX32 R97, R97, UR15, 0x1, P5 ;  /* 0x0000000f61617c11 */ /* 0x000fe4000a8f0eff */
[----:B------:R-:W-:Y:S02]  /*43e0*/  LEA.HI.X.SX32 R99, R99, UR15, 0x1, P6 ;  /* 0x0000000f63637c11 */ /* 0x000fe4000b0f0eff */
[----:B------:R-:W-:Y:S02]  /*43f0*/  LEA R158, P0, R157, UR14, 0x1 ;  /* 0x0000000e9d9e7c11 */ /* 0x000fe4000f8008ff */
[----:B------:R-:W-:-:S02]  /*4400*/  LEA R104, P1, R103, UR14, 0x1 ;  /* 0x0000000e67687c11 */ /* 0x000fc4000f8208ff */
[----:B------:R-:W-:Y:S02]  /*4410*/  LEA R106, P2, R105, UR14, 0x1 ;  /* 0x0000000e696a7c11 */ /* 0x000fe4000f8408ff */
[----:B------:R-:W-:Y:S02]  /*4420*/  LEA R112, P5, R111, UR14, 0x1 ;  /* 0x0000000e6f707c11 */ /* 0x000fe4000f8a08ff */
[----:B------:R-:W-:Y:S02]  /*4430*/  LEA R114, P6, R113, UR14, 0x1 ;  /* 0x0000000e71727c11 */ /* 0x000fe4000f8c08ff */
[----:B------:R-:W-:Y:S02]  /*4440*/  LEA.HI.X.SX32 R107, R107, UR15, 0x1, P3 ;  /* 0x0000000f6b6b7c11 */ /* 0x000fe400098f0eff */
[----:B------:R-:W-:Y:S02]  /*4450*/  LEA.HI.X.SX32 R109, R109, UR15, 0x1, P4 ;  /* 0x0000000f6d6d7c11 */ /* 0x000fe4000a0f0eff */
[----:B------:R-:W-:-:S02]  /*4460*/  LEA.HI.X.SX32 R157, R157, UR15, 0x1, P0 ;  /* 0x0000000f9d9d7c11 */ /* 0x000fc400080f0eff */
[----:B------:R-:W-:Y:S02]  /*4470*/  LEA.HI.X.SX32 R103, R103, UR15, 0x1, P1 ;  /* 0x0000000f67677c11 */ /* 0x000fe400088f0eff */
[----:B------:R-:W-:Y:S02]  /*4480*/  LEA.HI.X.SX32 R105, R105, UR15, 0x1, P2 ;  /* 0x0000000f69697c11 */ /* 0x000fe400090f0eff */
[----:B------:R-:W-:Y:S02]  /*4490*/  LEA R122, P3, R121, UR14, 0x1 ;  /* 0x0000000e797a7c11 */ /* 0x000fe4000f8608ff */
[----:B------:R-:W-:Y:S02]  /*44a0*/  LEA R124, P4, R123, UR14, 0x1 ;  /* 0x0000000e7b7c7c11 */ /* 0x000fe4000f8808ff */
[----:B------:R-:W-:Y:S02]  /*44b0*/  LEA.HI.X.SX32 R111, R111, UR15, 0x1, P5 ;  /* 0x0000000f6f6f7c11 */ /* 0x000fe4000a8f0eff */
[----:B------:R-:W-:-:S02]  /*44c0*/  LEA.HI.X.SX32 R113, R113, UR15, 0x1, P6 ;  /* 0x0000000f71717c11 */ /* 0x000fc4000b0f0eff */
[----:B------:R-:W-:Y:S02]  /*44d0*/  LEA R172, P0, R3, UR14, 0x1 ;  /* 0x0000000e03ac7c11 */ /* 0x000fe4000f8008ff */
[----:B------:R-:W-:Y:S02]  /*44e0*/  LEA R118, P1, R117, UR14, 0x1 ;  /* 0x0000000e75767c11 */ /* 0x000fe4000f8208ff */
[----:B------:R-:W-:Y:S02]  /*44f0*/  LEA R120, P2, R119, UR14, 0x1 ;  /* 0x0000000e77787c11 */ /* 0x000fe4000f8408ff */
[----:B------:R-:W-:Y:S02]  /*4500*/  LEA R126, P5, R125, UR14, 0x1 ;  /* 0x0000000e7d7e7c11 */ /* 0x000fe4000f8a08ff */
[----:B------:R-:W-:Y:S02]  /*4510*/  LEA R128, P6, R127, UR14, 0x1 ;  /* 0x0000000e7f807c11 */ /* 0x000fe4000f8c08ff */
[----:B------:R-:W-:-:S02]  /*4520*/  LEA.HI.X.SX32 R121, R121, UR15, 0x1, P3 ;  /* 0x0000000f79797c11 */ /* 0x000fc400098f0eff */
[----:B------:R-:W-:Y:S02]  /*4530*/  LEA.HI.X.SX32 R123, R123, UR15, 0x1, P4 ;  /* 0x0000000f7b7b7c11 */ /* 0x000fe4000a0f0eff */
[----:B------:R-:W-:Y:S02]  /*4540*/  LEA.HI.X.SX32 R171, R3, UR15, 0x1, P0 ;  /* 0x0000000f03ab7c11 */ /* 0x000fe400080f0eff */
[----:B------:R-:W-:Y:S02]  /*4550*/  LEA.HI.X.SX32 R117, R117, UR15, 0x1, P1 ;  /* 0x0000000f75757c11 */ /* 0x000fe400088f0eff */
[----:B------:R-:W-:Y:S02]  /*4560*/  LEA.HI.X.SX32 R119, R119, UR15, 0x1, P2 ;  /* 0x0000000f77777c11 */ /* 0x000fe400090f0eff */
[----:B------:R-:W-:Y:S02]  /*4570*/  LEA R136, P3, R58, UR14, 0x1 ;  /* 0x0000000e3a887c11 */ /* 0x000fe4000f8608ff */
[----:B------:R-:W-:-:S02]  /*4580*/  LEA R138, P4, R60, UR14, 0x1 ;  /* 0x0000000e3c8a7c11 */ /* 0x000fc4000f8808ff */
[----:B------:R-:W-:Y:S02]  /*4590*/  LEA.HI.X.SX32 R125, R125, UR15, 0x1, P5 ;  /* 0x0000000f7d7d7c11 */ /* 0x000fe4000a8f0eff */
[----:B------:R-:W-:Y:S02]  /*45a0*/  LEA.HI.X.SX32 R127, R127, UR15, 0x1, P6 ;  /* 0x0000000f7f7f7c11 */ /* 0x000fe4000b0f0eff */
[C---:B------:R-:W-:Y:S01]  /*45b0*/  LOP3.LUT R3, R175.reuse, 0x7f, RZ, 0xc0, !PT ;  /* 0x0000007faf037812 */ /* 0x040fe200078ec0ff */
[----:B------:R-:W-:Y:S01]  /*45c0*/  IMAD.SHL.U32 R175, R175, 0x20, RZ ;  /* 0x00000020afaf7824 */ /* 0x000fe200078e00ff */
[----:B------:R-:W-:Y:S02]  /*45d0*/  LEA R132, P1, R54, UR14, 0x1 ;  /* 0x0000000e36847c11 */ /* 0x000fe4000f8208ff */
[----:B------:R-:W-:Y:S01]  /*45e0*/  LEA R134, P2, R56, UR14, 0x1 ;  /* 0x0000000e38867c11 */ /* 0x000fe2000f8408ff */
[----:B-1----:R-:W-:Y:S01]  /*45f0*/  IMAD R3, R3, R174, RZ ;  /* 0x000000ae03037224 */ /* 0x002fe200078e02ff */
[----:B------:R-:W-:Y:S01]  /*4600*/  LEA R140, P5, R62, UR14, 0x1 ;  /* 0x0000000e3e8c7c11 */ /* 0x000fe2000f8a08ff */
[----:B------:R-:W-:Y:S01]  /*4610*/  IMAD.SHL.U32 R174, R174, 0x80, RZ ;  /* 0x00000080aeae7824 */ /* 0x000fe200078e00ff */
[----:B------:R-:W-:-:S02]  /*4620*/  LEA R142, P6, R64, UR14, 0x1 ;  /* 0x0000000e408e7c11 */ /* 0x000fc4000f8c08ff */
        /* <DEDUP_REMOVED lines=8> */
[----:B------:R-:W-:Y:S02]  /*46b0*/  CS2R R64, SRZ ;  /* 0x0000000000407805 */ /* 0x000fe4000001ff00 */
[----:B------:R-:W-:Y:S02]  /*46c0*/  LEA R146, P1, R68, UR14, 0x1 ;  /* 0x0000000e44927c11 */ /* 0x000fe4000f8208ff */
[----:B------:R-:W-:Y:S02]  /*46d0*/  LEA R148, P2, R70, UR14, 0x1 ;  /* 0x0000000e46947c11 */ /* 0x000fe4000f8408ff */
[----:B------:R-:W-:-:S02]  /*46e0*/  LEA R154, P5, R76, UR14, 0x1 ;  /* 0x0000000e4c9a7c11 */ /* 0x000fc4000f8a08ff */
[----:B------:R-:W-:Y:S02]  /*46f0*/  LEA R156, P6, R78, UR14, 0x1 ;  /* 0x0000000e4e9c7c11 */ /* 0x000fe4000f8c08ff */
[----:B------:R-:W-:Y:S02]  /*4700*/  LEA.HI.X.SX32 R149, R72, UR15, 0x1, P3 ;  /* 0x0000000f48957c11 */ /* 0x000fe400098f0eff */
[----:B------:R-:W-:Y:S02]  /*4710*/  CS2R R72, SRZ ;  /* 0x0000000000487805 */ /* 0x000fe4000001ff00 */
[----:B------:R-:W-:Y:S02]  /*4720*/  LEA.HI.X.SX32 R151, R74, UR15, 0x1, P4 ;  /* 0x0000000f4a977c11 */ /* 0x000fe4000a0f0eff */
[----:B------:R-:W-:Y:S02]  /*4730*/  CS2R R74, SRZ ;  /* 0x00000000004a7805 */ /* 0x000fe4000001ff00 */
[----:B------:R-:W-:-:S02]  /*4740*/  LEA.HI.X.SX32 R145, R68, UR15, 0x1, P1 ;  /* 0x0000000f44917c11 */ /* 0x000fc400088f0eff */
[----:B------:R-:W-:Y:S02]  /*4750*/  LEA.HI.X.SX32 R147, R70, UR15, 0x1, P2 ;  /* 0x0000000f46937c11 */ /* 0x000fe400090f0eff */
[----:B------:R-:W-:Y:S02]  /*4760*/  LEA R164, P3, R84, UR14, 0x1 ;  /* 0x0000000e54a47c11 */ /* 0x000fe4000f8608ff */
[----:B------:R-:W-:Y:S02]  /*4770*/  LEA R166, P4, R86, UR14, 0x1 ;  /* 0x0000000e56a67c11 */ /* 0x000fe4000f8808ff */
[----:B------:R-:W-:Y:S02]  /*4780*/  LEA.HI.X.SX32 R153, R76, UR15, 0x1, P5 ;  /* 0x0000000f4c997c11 */ /* 0x000fe4000a8f0eff */
[----:B------:R-:W-:Y:S02]  /*4790*/  CS2R R76, SRZ ;  /* 0x00000000004c7805 */ /* 0x000fe4000001ff00 */
[----:B------:R-:W-:-:S02]  /*47a0*/  LEA.HI.X.SX32 R155, R78, UR15, 0x1, P6 ;  /* 0x0000000f4e9b7c11 */ /* 0x000fc4000b0f0eff */
[----:B------:R-:W-:Y:S02]  /*47b0*/  CS2R R78, SRZ ;  /* 0x00000000004e7805 */ /* 0x000fe4000001ff00 */
[----:B------:R-:W-:Y:S02]  /*47c0*/  SHF.R.S32.HI R50, RZ, 0x1f, R3 ;  /* 0x0000001fff327819 */ /* 0x000fe40000011403 */
[----:B------:R-:W-:Y:S02]  /*47d0*/  LEA R160, P1, R80, UR14, 0x1 ;  /* 0x0000000e50a07c11 */ /* 0x000fe4000f8208ff */
[----:B------:R-:W-:Y:S02]  /*47e0*/  LEA R162, P2, R82, UR14, 0x1 ;  /* 0x0000000e52a27c11 */ /* 0x000fe4000f8408ff */
[----:B------:R-:W-:Y:S02]  /*47f0*/  LEA R168, P5, R88, UR14, 0x1 ;  /* 0x0000000e58a87c11 */ /* 0x000fe4000f8a08ff */
[----:B------:R-:W-:-:S02]  /*4800*/  LEA R170, P6, R90, UR14, 0x1 ;  /* 0x0000000e5aaa7c11 */ /* 0x000fc4000f8c08ff */
[----:B------:R-:W-:Y:S02]  /*4810*/  LEA.HI.X.SX32 R163, R84, UR15, 0x1, P3 ;  /* 0x0000000f54a37c11 */ /* 0x000fe400098f0eff */
[----:B------:R-:W-:Y:S02]  /*4820*/  CS2R R84, SRZ ;  /* 0x0000000000547805 */ /* 0x000fe4000001ff00 */
[----:B------:R-:W-:Y:S02]  /*4830*/  LEA.HI.X.SX32 R165, R86, UR15, 0x1, P4 ;  /* 0x0000000f56a57c11 */ /* 0x000fe4000a0f0eff */
[----:B------:R-:W-:Y:S02]  /*4840*/  CS2R R86, SRZ ;  /* 0x0000000000567805 */ /* 0x000fe4000001ff00 */
[C---:B------:R-:W-:Y:S01]  /*4850*/  SHF.L.U64.HI R50, R3.reuse, 0x1, R50 ;  /* 0x0000000103327819 */ /* 0x040fe20000010232 */
[----:B------:R-:W-:Y:S01]  /*4860*/  IMAD.SHL.U32 R3, R3, 0x2, RZ ;  /* 0x0000000203037824 */ /* 0x000fe200078e00ff */
[----:B------:R-:W-:-:S02]  /*4870*/  LEA.HI.X.SX32 R159, R80, UR15, 0x1, P1 ;  /* 0x0000000f509f7c11 */ /* 0x000fc400088f0eff */
[----:B------:R-:W-:Y:S02]  /*4880*/  LEA.HI.X.SX32 R161, R82, UR15, 0x1, P2 ;  /* 0x0000000f52a17c11 */ /* 0x000fe400090f0eff */
[----:B------:R-:W-:Y:S02]  /*4890*/  LEA.HI.X.SX32 R167, R88, UR15, 0x1, P5 ;  /* 0x0000000f58a77c11 */ /* 0x000fe4000a8f0eff */
[----:B------:R-:W-:-:S07]  /*48a0*/  LEA.HI.X.SX32 R169, R90, UR15, 0x1, P6 ;  /* 0x0000000f5aa97c11 */ /* 0x000fce000b0f0eff */
.L_x_2:
[----:B------:R-:W0:Y:S01]  /*48b0*/  S2R R193, SR_TID.X ;  /* 0x0000000000c17919 */ /* 0x000e220000002100 */
[----:B------:R-:W-:Y:S01]  /*48c0*/  PRMT R239, RZ, 0x7610, R239 ;  /* 0x00007610ffef7816 */ /* 0x000fe200000000ef */
[----:B------:R-:W-:Y:S01]  /*48d0*/  IMAD.WIDE R52, R191, 0x2, R196 ;  /* 0x00000002bf347825 */ /* 0x000fe200078e02c4 */
[----:B------:R-:W-:Y:S02]  /*48e0*/  PRMT R238, RZ, 0x7610, R238 ;  /* 0x00007610ffee7816 */ /* 0x000fe400000000ee */
[----:B0-----:R-:W-:-:S04]  /*48f0*/  SHF.R.U32.HI R62, RZ, 0x5, R193 ;  /* 0x00000005ff3e7819 */ /* 0x001fc800000116c1 */
[----:B------:R-:W-:-:S04]  /*4900*/  SGXT.U32 R62, R62, 0x3 ;  /* 0x000000033e3e781a */ /* 0x000fc80000000000 */
[C---:B------:R-:W-:Y:S02]  /*4910*/  ISETP.GE.AND P0, PT, R62.reuse, UR8, PT ;  /* 0x000000083e007c0c */ /* 0x040fe4000bf06270 */
[C---:B------:R-:W-:Y:S02]  /*4920*/  LOP3.LUT R54, R62.reuse, 0x8, RZ, 0xfc, !PT ;  /* 0x000000083e367812 */ /* 0x040fe400078efcff */
[----:B------:R-:W-:Y:S02]  /*4930*/  LOP3.LUT R55, R62, 0x10, RZ, 0xfc, !PT ;  /* 0x000000103e377812 */ /* 0x000fe400078efcff */
[----:B------:R-:W-:Y:S02]  /*4940*/  ISETP.GE.AND P4, PT, R54, UR8, PT ;  /* 0x0000000836007c0c */ /* 0x000fe4000bf86270 */
[----:B------:R-:W-:Y:S02]  /*4950*/  LOP3.LUT R54, R62, 0x18, RZ, 0xfc, !PT ;  /* 0x000000183e367812 */ /* 0x000fe400078efcff */
[----:B------:R-:W-:-:S03]  /*4960*/  ISETP.GE.AND P5, PT, R55, UR8, PT ;  /* 0x0000000837007c0c */ /* 0x000fc6000bfa6270 */
[----:B------:R0:W2:Y:S01]  /*4970*/  @!P0 LDG.E.U16 R239, desc[UR10][R52.64] ;  /* 0x0000000a34ef8981 */ /* 0x0000a2000c1e1500 */
[----:B------:R-:W-:Y:S01]  /*4980*/  ISETP.GE.AND P0, PT, R54, UR8, PT ;  /* 0x0000000836007c0c */ /* 0x000fe2000bf06270 */
[----:B------:R-:W-:Y:S01]  /*4990*/  IMAD.WIDE R58, R176, 0x2, R196 ;  /* 0x00000002b03a7825 */ /* 0x000fe200078e02c4 */
[C---:B------:R-:W-:Y:S02]  /*49a0*/  LOP3.LUT R56, R62.reuse, 0x28, RZ, 0xfc, !PT ;  /* 0x000000283e387812 */ /* 0x040fe400078efcff */
[C---:B------:R-:W-:Y:S02]  /*49b0*/  LOP3.LUT R57, R62.reuse, 0x30, RZ, 0xfc, !PT ;  /* 0x000000303e397812 */ /* 0x040fe400078efcff */
[----:B------:R-:W-:Y:S01]  /*49c0*/  LOP3.LUT R55, R62, 0x20, RZ, 0xfc, !PT ;  /* 0x000000203e377812 */ /* 0x000fe200078efcff */
[----:B------:R1:W3:Y:S01]  /*49d0*/  @!P4 LDG.E.U16 R238, desc[UR10][R58.64] ;  /* 0x0000000a3aeec981 */ /* 0x0002e2000c1e1500 */
[----:B------:R-:W-:Y:S02]  /*49e0*/  ISETP.GE.AND P2, PT, R56, UR8, PT ;  /* 0x0000000838007c0c */ /* 0x000fe4000bf46270 */
[----:B0-----:R-:W-:-:S02]  /*49f0*/  LOP3.LUT R52, R62, 0x38, RZ, 0xfc, !PT ;  /* 0x000000383e347812 */ /* 0x001fc400078efcff */
[----:B------:R-:W-:Y:S01]  /*4a00*/  ISETP.GE.AND P1, PT, R57, UR8, PT ;  /* 0x0000000839007c0c */ /* 0x000fe2000bf26270 */
[----:B------:R-:W-:Y:S01]  /*4a10*/  IMAD.WIDE R56, R178, 0x2, R196 ;  /* 0x00000002b2387825 */ /* 0x000fe200078e02c4 */
[----:B------:R-:W-:Y:S02]  /*4a20*/  PRMT R252, RZ, 0x7610, R252 ;  /* 0x00007610fffc7816 */ /* 0x000fe400000000fc */
[----:B------:R-:W-:Y:S01]  /*4a30*/  ISETP.GE.AND P3, PT, R55, UR8, PT ;  /* 0x0000000837007c0c */ /* 0x000fe2000bf66270 */
[----:B------:R-:W-:Y:S01]  /*4a40*/  IMAD.WIDE R54, R177, 0x2, R196 ;  /* 0x00000002b1367825 */ /* 0x000fe200078e02c4 */
[----:B------:R-:W-:Y:S02]  /*4a50*/  PRMT R53, RZ, 0x7610, R53 ;  /* 0x00007610ff357816 */ /* 0x000fe40000000035 */
[----:B------:R-:W-:Y:S01]  /*4a60*/  ISETP.GE.AND P6, PT, R52, UR8, PT ;  /* 0x0000000834007c0c */ /* 0x000fe2000bfc6270 */
[----:B------:R-:W4:Y:S01]  /*4a70*/  @!P0 LDG.E.U16 R252, desc[UR10][R56.64] ;  /* 0x0000000a38fc8981 */ /* 0x000f22000c1e1500 */
[----:B------:R-:W-:-:S02]  /*4a80*/  LOP3.LUT R52, R62, 0x48, RZ, 0xfc, !PT ;  /* 0x000000483e347812 */ /* 0x000fc400078efcff */
[----:B------:R-:W-:Y:S01]  /*4a90*/  LOP3.LUT R60, R62, 0x40, RZ, 0xfc, !PT ;  /* 0x000000403e3c7812 */ /* 0x000fe200078efcff */
[----:B------:R0:W5:Y:S01]  /*4aa0*/  @!P5 LDG.E.U16 R53, desc[UR10][R54.64] ;  /* 0x0000000a3635d981 */ /* 0x000162000c1e1500 */
[----:B------:R-:W-:Y:S01]  /*4ab0*/  ISETP.GE.AND P0, PT, R52, UR8, PT ;  /* 0x0000000834007c0c */ /* 0x000fe2000bf06270 */
[----:B-1----:R-:W-:Y:S01]  /*4ac0*/  IMAD.WIDE R58, R179, 0x2, R196 ;  /* 0x00000002b33a7825 */ /* 0x002fe200078e02c4 */
[----:B------:R-:W-:Y:S02]  /*4ad0*/  ISETP.GE.AND P5, PT, R60, UR8, PT ;  /* 0x000000083c007c0c */ /* 0x000fe4000bfa6270 */
[----:B------:R-:W-:Y:S01]  /*4ae0*/  PRMT R52, RZ, 0x7610, R52 ;  /* 0x00007610ff347816 */ /* 0x000fe20000000034 */
[----:B------:R-:W-:Y:S01]  /*4af0*/  IMAD.WIDE R60, R180, 0x2, R196 ;  /* 0x00000002b43c7825 */ /* 0x000fe200078e02c4 */
[----:B------:R-:W-:Y:S02]  /*4b00*/  PRMT R195, RZ, 0x7610, R195 ;  /* 0x00007610ffc37816 */ /* 0x000fe400000000c3 */
[----:B------:R-:W-:-:S02]  /*4b10*/  LOP3.LUT R68, R62, 0x58, RZ, 0xfc, !PT ;  /* 0x000000583e447812 */ /* 0x000fc400078efcff */
[----:B0-----:R-:W-:Y:S01]  /*4b20*/  LOP3.LUT R54, R62, 0x60, RZ, 0xfc, !PT ;  /* 0x000000603e367812 */ /* 0x001fe200078efcff */
[----:B------:R0:W2:Y:S01]  /*4b30*/  @!P3 LDG.E.U16 R52, desc[UR10][R58.64] ;  /* 0x0000000a3a34b981 */ /* 0x0000a2000c1e1500 */
[----:B------:R-:W-:Y:S01]  /*4b40*/  ISETP.GE.AND P3, PT, R68, UR8, PT ;  /* 0x0000000844007c0c */ /* 0x000fe2000bf66270 */
[----:B------:R-:W-:Y:S01]  /*4b50*/  IMAD.WIDE R56, R182, 0x2, R196 ;  /* 0x00000002b6387825 */ /* 0x000fe200078e02c4 */
[----:B------:R-:W-:Y:S01]  /*4b60*/  PRMT R240, RZ, 0x7610, R240 ;  /* 0x00007610fff07816 */ /* 0x000fe200000000f0 */
[----:B------:R1:W2:Y:S01]  /*4b70*/  @!P2 LDG.E.U16 R195, desc[UR10][R60.64] ;  /* 0x0000000a3cc3a981 */ /* 0x0002a2000c1e1500 */
[----:B------:R-:W-:Y:S01]  /*4b80*/  ISETP.GE.AND P2, PT, R54, UR8, PT ;  /* 0x0000000836007c0c */ /* 0x000fe2000bf46270 */
[----:B------:R-:W-:Y:S01]  /*4b90*/  IMAD.WIDE R54, R181, 0x2, R196 ;  /* 0x00000002b5367825 */ /* 0x000fe200078e02c4 */
[----:B------:R-:W-:Y:S02]  /*4ba0*/  PRMT R241, RZ, 0x7610, R241 ;  /* 0x00007610fff17816 */ /* 0x000fe400000000f1 */
[----:B------:R-:W-:Y:S01]  /*4bb0*/  PRMT R242, RZ, 0x7610, R242 ;  /* 0x00007610fff27816 */ /* 0x000fe200000000f2 */
[----:B------:R-:W-:Y:S01]  /*4bc0*/  IMAD.WIDE R68, R183, 0x2, R196 ;  /* 0x00000002b7447825 */ /* 0x000fe200078e02c4 */
[C---:B------:R-:W-:Y:S01]  /*4bd0*/  LOP3.LUT R63, R62.reuse, 0x50, RZ, 0xfc, !PT ;  /* 0x000000503e3f7812 */ /* 0x040fe200078efcff */
[----:B------:R1:W2:Y:S01]  /*4be0*/  @!P1 LDG.E.U16 R240, desc[UR10][R54.64] ;  /* 0x0000000a36f09981 */ /* 0x0002a2000c1e1500 */
[----:B0-----:R-:W-:-:S02]  /*4bf0*/  LOP3.LUT R58, R62, 0x68, RZ, 0xfc, !PT ;  /* 0x000000683e3a7812 */ /* 0x001fc400078efcff */
[C---:B------:R-:W-:Y:S01]  /*4c00*/  LOP3.LUT R59, R62.reuse, 0x70, RZ, 0xfc, !PT ;  /* 0x000000703e3b7812 */ /* 0x040fe200078efcff */
[----:B------:R0:W2:Y:S01]  /*4c10*/  @!P6 LDG.E.U16 R241, desc[UR10][R56.64] ;  /* 0x0000000a38f1e981 */ /* 0x0000a2000c1e1500 */
[----:B------:R-:W-:Y:S02]  /*4c20*/  LOP3.LUT R80, R62, 0x78, RZ, 0xfc, !PT ;  /* 0x000000783e507812 */ /* 0x000fe400078efcff */
[----:B------:R-:W-:Y:S01]  /*4c30*/  ISETP.GE.AND P4, PT, R63, UR8, PT ;  /* 0x000000083f007c0c */ /* 0x000fe2000bf86270 */
[----:B------:R0:W2:Y:S01]  /*4c40*/  @!P5 LDG.E.U16 R242, desc[UR10][R68.64] ;  /* 0x0000000a44f2d981 */ /* 0x0000a2000c1e1500 */
[----:B------:R-:W-:Y:S02]  /*4c50*/  ISETP.GE.AND P1, PT, R58, UR8, PT ;  /* 0x000000083a007c0c */ /* 0x000fe4000bf26270 */
[----:B------:R-:W-:Y:S02]  /*4c60*/  ISETP.GE.AND P6, PT, R59, UR8, PT ;  /* 0x000000083b007c0c */ /* 0x000fe4000bfc6270 */
[----:B------:R-:W-:Y:S01]  /*4c70*/  ISETP.GE.AND P5, PT, R80, UR8, PT ;  /* 0x0000000850007c0c */ /* 0x000fe2000bfa6270 */
[----:B------:R-:W-:Y:S01]  /*4c80*/  IMAD.WIDE R58, R184, 0x2, R196 ;  /* 0x00000002b83a7825 */ /* 0x000fe200078e02c4 */
[----:B------:R-:W-:-:S02]  /*4c90*/  PRMT R243, RZ, 0x7610, R243 ;  /* 0x00007610fff37816 */ /* 0x000fc400000000f3 */
[----:B------:R-:W-:Y:S01]  /*4ca0*/  PRMT R244, RZ, 0x7610, R244 ;  /* 0x00007610fff47816 */ /* 0x000fe200000000f4 */
[----:B-1----:R-:W-:Y:S01]  /*4cb0*/  IMAD.WIDE R60, R185, 0x2, R196 ;  /* 0x00000002b93c7825 */ /* 0x002fe200078e02c4 */
[----:B------:R-:W-:Y:S02]  /*4cc0*/  PRMT R245, RZ, 0x7610, R245 ;  /* 0x00007610fff57816 */ /* 0x000fe400000000f5 */
[----:B------:R-:W-:Y:S01]  /*4cd0*/  PRMT R246, RZ, 0x7610, R246 ;  /* 0x00007610fff67816 */ /* 0x000fe200000000f6 */
[----:B------:R-:W-:Y:S01]  /*4ce0*/  IMAD.WIDE R62, R186, 0x2, R196 ;  /* 0x00000002ba3e7825 */ /* 0x000fe200078e02c4 */
[----:B------:R-:W-:Y:S01]  /*4cf0*/  PRMT R248, RZ, 0x7610, R248 ;  /* 0x00007610fff87816 */ /* 0x000fe200000000f8 */
[----:B------:R-:W2:Y:S01]  /*4d00*/  @!P0 LDG.E.U16 R243, desc[UR10][R58.64] ;  /* 0x0000000a3af38981 */ /* 0x000ea2000c1e1500 */
[----:B------:R-:W-:Y:S01]  /*4d10*/  PRMT R249, RZ, 0x7610, R249 ;  /* 0x00007610fff97816 */ /* 0x000fe200000000f9 */
[----:B------:R-:W-:Y:S01]  /*4d20*/  IMAD.WIDE R70, R187, 0x2, R196 ;  /* 0x00000002bb467825 */ /* 0x000fe200078e02c4 */
[----:B------:R-:W-:Y:S01]  /*4d30*/  PRMT R250, RZ, 0x7610, R250 ;  /* 0x00007610fffa7816 */ /* 0x000fe200000000fa */
[----:B------:R1:W2:Y:S02]  /*4d40*/  @!P4 LDG.E.U16 R244, desc[UR10][R60.64] ;  /* 0x0000000a3cf4c981 */ /* 0x0002a4000c1e1500 */
[----:B------:R-:W-:-:S02]  /*4d50*/  IMAD.WIDE R54, R188, 0x2, R196 ;  /* 0x00000002bc367825 */ /* 0x000fc400078e02c4 */
[----:B------:R-:W2:Y:S02]  /*4d60*/  @!P3 LDG.E.U16 R245, desc[UR10][R62.64] ;  /* 0x0000000a3ef5b981 */ /* 0x000ea4000c1e1500 */
[--C-:B0-----:R-:W-:Y:S02]  /*4d70*/  IMAD.WIDE R56, R189, 0x2, R196.reuse ;  /* 0x00000002bd387825 */ /* 0x101fe400078e02c4 */
[----:B------:R-:W2:Y:S02]  /*4d80*/  @!P2 LDG.E.U16 R246, desc[UR10][R70.64] ;  /* 0x0000000a46f6a981 */ /* 0x000ea4000c1e1500 */
[----:B------:R-:W-:Y:S02]  /*4d90*/  IMAD.WIDE R68, R190, 0x2, R196 ;  /* 0x00000002be447825 */ /* 0x000fe400078e02c4 */
[----:B------:R0:W2:Y:S04]  /*4da0*/  @!P1 LDG.E.U16 R248, desc[UR10][R54.64] ;  /* 0x0000000a36f89981 */ /* 0x0000a8000c1e1500 */
[----:B------:R-:W2:Y:S04]  /*4db0*/  @!P6 LDG.E.U16 R249, desc[UR10][R56.64] ;  /* 0x0000000a38f9e981 */ /* 0x000ea8000c1e1500 */
[----:B------:R-:W2:Y:S01]  /*4dc0*/  @!P5 LDG.E.U16 R250, desc[UR10][R68.64] ;  /* 0x0000000a44fad981 */ /* 0x000ea2000c1e1500 */
[----:B------:R-:W-:-:S02]  /*4dd0*/  LOP3.LUT R247, R193, 0x7f, RZ, 0xc0, !PT ;  /* 0x0000007fc1f77812 */ /* 0x000fc400078ec0ff */
[----:B------:R-:W-:Y:S02]  /*4de0*/  IADD3 RZ, P1, PT, R96, R3, RZ ;  /* 0x0000000360ff7210 */ /* 0x000fe40007f3e0ff */
[----:B------:R-:W-:-:S03]  /*4df0*/  ISETP.GE.AND P0, PT, R247, UR8, PT ;  /* 0x00000008f7007c0c */ /* 0x000fc6000bf06270 */
[----:B-1----:R-:W-:Y:S01]  /*4e00*/  IMAD.X R61, R95, 0x1, R50, P1 ;  /* 0x000000015f3d7824 */ /* 0x002fe200008e0632 */
[-C--:B------:R-:W-:Y:S01]  /*4e10*/  IADD3 RZ, P1, PT, R92, R3.reuse, RZ ;  /* 0x000000035cff7210 */ /* 0x080fe20007f3e0ff */
[--C-:B------:R-:W-:Y:S01]  /*4e20*/  IMAD.IADD R60, R96, 0x1, R3.reuse ;  /* 0x00000001603c7824 */ /* 0x100fe200078e0203 */
[----:B------:R-:W-:Y:S01]  /*4e30*/  PRMT R206, RZ, 0x7610, R206 ;  /* 0x00007610ffce7816 */ /* 0x000fe200000000ce */
[----:B------:R-:W-:Y:S02]  /*4e40*/  BAR.SYNC.DEFER_BLOCKING 0x0 ;  /* 0x0000000000007b1d */ /* 0x000fe40000010000 */
[----:B0-----:R-:W-:Y:S01]  /*4e50*/  IMAD.X R55, R51, 0x1, R50, P1 ;  /* 0x0000000133377824 */ /* 0x001fe200008e0632 */
[-C--:B------:R-:W-:Y:S01]  /*4e60*/  IADD3 RZ, P1, PT, R46, R3.reuse, RZ ;  /* 0x000000032eff7210 */ /* 0x080fe20007f3e0ff */
[----:B------:R-:W-:Y:S01]  /*4e70*/  IMAD.IADD R54, R92, 0x1, R3 ;  /* 0x000000015c367824 */ /* 0x000fe200078e0203 */
[----:B------:R-:W-:Y:S02]  /*4e80*/  PRMT R90, RZ, 0x7610, R90 ;  /* 0x00007610ff5a7816 */ /* 0x000fe4000000005a */
[----:B------:R-:W-:-:S02]  /*4e90*/  IADD3 RZ, P2, PT, R100, R3, RZ ;  /* 0x0000000364ff7210 */ /* 0x000fc40007f5e0ff */
[----:B------:R-:W-:-:S03]  /*4ea0*/  PRMT R205, RZ, 0x7610, R205 ;  /* 0x00007610ffcd7816 */ /* 0x000fc600000000cd */
[--C-:B------:R-:W-:Y:S01]  /*4eb0*/  IMAD.X R71, R99, 0x1, R50.reuse, P2 ;  /* 0x0000000163477824 */ /* 0x100fe200010e0632 */
[-C--:B------:R-:W-:Y:S01]  /*4ec0*/  IADD3 RZ, P2, PT, R98, R3.reuse, RZ ;  /* 0x0000000362ff7210 */ /* 0x080fe20007f5e0ff */
[----:B------:R0:W2:Y:S04]  /*4ed0*/  @!P0 LDG.E.U16 R206, desc[UR10][R60.64] ;  /* 0x0000000a3cce8981 */ /* 0x0000a8000c1e1500 */
[----:B------:R1:W2:Y:S01]  /*4ee0*/  @!P0 LDG.E.U16 R90, desc[UR10][R54.64] ;  /* 0x0000000a365a8981 */ /* 0x0002a2000c1e1500 */
[----:B0-----:R-:W-:Y:S01]  /*4ef0*/  IMAD.X R61, R47, 0x1, R50, P1 ;  /* 0x000000012f3d7824 */ /* 0x001fe200008e0632 */
[----:B------:R-:W-:Y:S01]  /*4f00*/  IADD3 RZ, P1, PT, R42, R3, RZ ;  /* 0x000000032aff7210 */ /* 0x000fe20007f3e0ff */
[----:B------:R-:W-:-:S04]  /*4f10*/  IMAD.IADD R60, R46, 0x1, R3 ;  /* 0x000000012e3c7824 */ /* 0x000fc800078e0203 */
[--C-:B-1----:R-:W-:Y:S01]  /*4f20*/  IMAD.X R55, R43, 0x1, R50.reuse, P1 ;  /* 0x000000012b377824 */ /* 0x102fe200008e0632 */
[-C--:B------:R-:W-:Y:S01]  /*4f30*/  IADD3 RZ, P1, PT, R38, R3.reuse, RZ ;  /* 0x0000000326ff7210 */ /* 0x080fe20007f3e0ff */
[----:B------:R0:W2:Y:S01]  /*4f40*/  @!P0 LDG.E.U16 R205, desc[UR10][R60.64] ;  /* 0x0000000a3ccd8981 */ /* 0x0000a2000c1e1500 */
[----:B------:R-:W-:Y:S01]  /*4f50*/  PRMT R235, RZ, 0x7610, R235 ;  /* 0x00007610ffeb7816 */ /* 0x000fe200000000eb */
[--C-:B------:R-:W-:Y:S02]  /*4f60*/  IMAD.IADD R54, R42, 0x1, R3.reuse ;  /* 0x000000012a367824 */ /* 0x100fe400078e0203 */
[--C-:B------:R-:W-:Y:S01]  /*4f70*/  IMAD.X R63, R97, 0x1, R50.reuse, P2 ;  /* 0x00000001613f7824 */ /* 0x100fe200010e0632 */
[-C--:B------:R-:W-:Y:S02]  /*4f80*/  IADD3 RZ, P2, PT, R94, R3.reuse, RZ ;  /* 0x000000035eff7210 */ /* 0x080fe40007f5e0ff */
[----:B------:R1:W2:Y:S01]  /*4f90*/  @!P0 LDG.E.U16 R235, desc[UR10][R54.64] ;  /* 0x0000000a36eb8981 */ /* 0x0002a2000c1e1500 */
[----:B0-----:R-:W-:Y:S01]  /*4fa0*/  IMAD.X R61, R39, 0x1, R50, P1 ;  /* 0x00000001273d7824 */ /* 0x001fe200008e0632 */
[----:B------:R-:W-:Y:S01]  /*4fb0*/  IADD3 RZ, P1, PT, R34, R3, RZ ;  /* 0x0000000322ff7210 */ /* 0x000fe20007f3e0ff */
[--C-:B------:R-:W-:Y:S01]  /*4fc0*/  IMAD.IADD R60, R38, 0x1, R3.reuse ;  /* 0x00000001263c7824 */ /* 0x100fe200078e0203 */
[----:B------:R-:W-:Y:S01]  /*4fd0*/  PRMT R204, RZ, 0x7610, R204 ;  /* 0x00007610ffcc7816 */ /* 0x000fe200000000cc */
[----:B------:R-:W-:Y:S01]  /*4fe0*/  IMAD.IADD R62, R98, 0x1, R3 ;  /* 0x00000001623e7824 */ /* 0x000fe200078e0203 */
[----:B------:R-:W-:Y:S01]  /*4ff0*/  PRMT R222, RZ, 0x7610, R222 ;  /* 0x00007610ffde7816 */ /* 0x000fe200000000de */
[----:B------:R-:W-:-:S02]  /*5000*/  IMAD.X R57, R93, 0x1, R50, P2 ;  /* 0x000000015d397824 */ /* 0x000fc400010e0632 */
[----:B-1----:R-:W-:Y:S01]  /*5010*/  IMAD.X R55, R35, 0x1, R50, P1 ;  /* 0x0000000123377824 */ /* 0x002fe200008e0632 */
[-C--:B------:R-:W-:Y:S01]  /*5020*/  IADD3 RZ, P1, PT, R30, R3.reuse, RZ ;  /* 0x000000031eff7210 */ /* 0x080fe20007f3e0ff */
[----:B------:R0:W2:Y:S01]  /*5030*/  @!P0 LDG.E.U16 R204, desc[UR10][R60.64] ;  /* 0x0000000a3ccc8981 */ /* 0x0000a2000c1e1500 */
[-C--:B------:R-:W-:Y:S01]  /*5040*/  IADD3 RZ, P2, PT, R48, R3.reuse, RZ ;  /* 0x0000000330ff7210 */ /* 0x080fe20007f5e0ff */
[----:B------:R-:W-:Y:S01]  /*5050*/  IMAD.IADD R54, R34, 0x1, R3 ;  /* 0x0000000122367824 */ /* 0x000fe200078e0203 */
[----:B------:R-:W-:Y:S01]  /*5060*/  PRMT R234, RZ, 0x7610, R234 ;  /* 0x00007610ffea7816 */ /* 0x000fe200000000ea */
[----:B------:R1:W2:Y:S01]  /*5070*/  @!P0 LDG.E.U16 R222, desc[UR10][R62.64] ;  /* 0x0000000a3ede8981 */ /* 0x0002a2000c1e1500 */
[----:B------:R-:W-:Y:S01]  /*5080*/  PRMT R81, RZ, 0x7610, R81 ;  /* 0x00007610ff517816 */ /* 0x000fe20000000051 */
[----:B------:R-:W-:Y:S01]  /*5090*/  IMAD.IADD R56, R94, 0x1, R3 ;  /* 0x000000015e387824 */ /* 0x000fe200078e0203 */
[----:B------:R-:W-:Y:S02]  /*50a0*/  PRMT R203, RZ, 0x7610, R203 ;  /* 0x00007610ffcb7816 */ /* 0x000fe400000000cb */
[----:B------:R1:W2:Y:S01]  /*50b0*/  @!P0 LDG.E.U16 R234, desc[UR10][R54.64] ;  /* 0x0000000a36ea8981 */ /* 0x0002a2000c1e1500 */
[--C-:B0-----:R-:W-:Y:S01]  /*50c0*/  IMAD.X R61, R31, 0x1, R50.reuse, P1 ;  /* 0x000000011f3d7824 */ /* 0x101fe200008e0632 */
[-C--:B------:R-:W-:Y:S01]  /*50d0*/  IADD3 RZ, P1, PT, R26, R3.reuse, RZ ;  /* 0x000000031aff7210 */ /* 0x080fe20007f3e0ff */
[--C-:B------:R-:W-:Y:S01]  /*50e0*/  IMAD.IADD R60, R30, 0x1, R3.reuse ;  /* 0x000000011e3c7824 */ /* 0x100fe200078e0203 */
[----:B------:R0:W2:Y:S01]  /*50f0*/  @!P0 LDG.E.U16 R81, desc[UR10][R56.64] ;  /* 0x0000000a38518981 */ /* 0x0000a2000c1e1500 */
[--C-:B-1----:R-:W-:Y:S01]  /*5100*/  IMAD.X R63, R49, 0x1, R50.reuse, P2 ;  /* 0x00000001313f7824 */ /* 0x102fe200010e0632 */
[-C--:B------:R-:W-:Y:S01]  /*5110*/  IADD3 RZ, P2, PT, R44, R3.reuse, RZ ;  /* 0x000000032cff7210 */ /* 0x080fe20007f5e0ff */
[----:B------:R-:W-:Y:S01]  /*5120*/  IMAD.IADD R62, R48, 0x1, R3 ;  /* 0x00000001303e7824 */ /* 0x000fe200078e0203 */
[----:B------:R-:W-:Y:S01]  /*5130*/  PRMT R221, RZ, 0x7610, R221 ;  /* 0x00007610ffdd7816 */ /* 0x000fe200000000dd */
[----:B------:R1:W2:Y:S01]  /*5140*/  @!P0 LDG.E.U16 R203, desc[UR10][R60.64] ;  /* 0x0000000a3ccb8981 */ /* 0x0002a2000c1e1500 */
[--C-:B------:R-:W-:Y:S01]  /*5150*/  IMAD.X R55, R27, 0x1, R50.reuse, P1 ;  /* 0x000000011b377824 */ /* 0x100fe200008e0632 */
[-C--:B------:R-:W-:Y:S01]  /*5160*/  IADD3 RZ, P1, PT, R22, R3.reuse, RZ ;  /* 0x0000000316ff7210 */ /* 0x080fe20007f3e0ff */
[----:B0-----:R-:W-:Y:S01]  /*5170*/  IMAD.X R57, R45, 0x1, R50, P2 ;  /* 0x000000012d397824 */ /* 0x001fe200010e0632 */
[-C--:B------:R-:W-:Y:S01]  /*5180*/  IADD3 RZ, P2, PT, R40, R3.reuse, RZ ;  /* 0x0000000328ff7210 */ /* 0x080fe20007f5e0ff */
[----:B------:R0:W2:Y:S01]  /*5190*/  @!P0 LDG.E.U16 R221, desc[UR10][R62.64] ;  /* 0x0000000a3edd8981 */ /* 0x0000a2000c1e1500 */
[----:B------:R-:W-:Y:S01]  /*51a0*/  PRMT R233, RZ, 0x7610, R233 ;  /* 0x00007610ffe97816 */ /* 0x000fe200000000e9 */
[--C-:B------:R-:W-:Y:S01]  /*51b0*/  IMAD.IADD R54, R26, 0x1, R3.reuse ;  /* 0x000000011a367824 */ /* 0x100fe200078e0203 */
[----:B------:R-:W-:Y:S01]  /*51c0*/  PRMT R80, RZ, 0x7610, R80 ;  /* 0x00007610ff507816 */ /* 0x000fe20000000050 */
[----:B-1----:R-:W-:Y:S01]  /*51d0*/  IMAD.X R61, R23, 0x1, R50, P1 ;  /* 0x00000001173d7824 */ /* 0x002fe200008e0632 */
[-C--:B------:R-:W-:Y:S01]  /*51e0*/  IADD3 RZ, P1, PT, R18, R3.reuse, RZ ;  /* 0x0000000312ff7210 */ /* 0x080fe20007f3e0ff */
[--C-:B------:R-:W-:Y:S01]  /*51f0*/  IMAD.IADD R56, R44, 0x1, R3.reuse ;  /* 0x000000012c387824 */ /* 0x100fe200078e0203 */
[----:B------:R-:W-:Y:S01]  /*5200*/  PRMT R58, RZ, 0x7610, R58 ;  /* 0x00007610ff3a7816 */ /* 0x000fe2000000003a */
[----:B------:R1:W2:Y:S01]  /*5210*/  @!P0 LDG.E.U16 R233, desc[UR10][R54.64] ;  /* 0x0000000a36e98981 */ /* 0x0002a2000c1e1500 */
[----:B0-----:R-:W-:Y:S01]  /*5220*/  IMAD.X R63, R41, 0x1, R50, P2 ;  /* 0x00000001293f7824 */ /* 0x001fe200010e0632 */
[----:B------:R-:W-:Y:S01]  /*5230*/  IADD3 RZ, P2, PT, R36, R3, RZ ;  /* 0x0000000324ff7210 */ /* 0x000fe20007f5e0ff */
[--C-:B------:R-:W-:Y:S01]  /*5240*/  IMAD.IADD R70, R100, 0x1, R3.reuse ;  /* 0x0000000164467824 */ /* 0x100fe200078e0203 */
[----:B------:R-:W-:Y:S01]  /*5250*/  PRMT R202, RZ, 0x7610, R202 ;  /* 0x00007610ffca7816 */ /* 0x000fe200000000ca */
[----:B------:R0:W2:Y:S01]  /*5260*/  @!P0 LDG.E.U16 R80, desc[UR10][R56.64] ;  /* 0x0000000a38508981 */ /* 0x0000a2000c1e1500 */
[----:B------:R-:W-:Y:S01]  /*5270*/  PRMT R220, RZ, 0x7610, R220 ;  /* 0x00007610ffdc7816 */ /* 0x000fe200000000dc */
[----:B------:R-:W-:-:S02]  /*5280*/  IMAD.IADD R60, R22, 0x1, R3 ;  /* 0x00000001163c7824 */ /* 0x000fc400078e0203 */
[--C-:B-1----:R-:W-:Y:S01]  /*5290*/  IMAD.X R55, R19, 0x1, R50.reuse, P1 ;  /* 0x0000000113377824 */ /* 0x102fe200008e0632 */
[-C--:B------:R-:W-:Y:S01]  /*52a0*/  IADD3 RZ, P1, PT, R14, R3.reuse, RZ ;  /* 0x000000030eff7210 */ /* 0x080fe20007f3e0ff */
[--C-:B------:R-:W-:Y:S01]  /*52b0*/  IMAD.IADD R62, R40, 0x1, R3.reuse ;  /* 0x00000001283e7824 */ /* 0x100fe200078e0203 */
[----:B------:R1:W2:Y:S01]  /*52c0*/  @!P0 LDG.E.U16 R58, desc[UR10][R70.64] ;  /* 0x0000000a463a8981 */ /* 0x0002a2000c1e1500 */
[----:B0-----:R-:W-:Y:S01]  /*52d0*/  IMAD.X R57, R37, 0x1, R50, P2 ;  /* 0x0000000125397824 */ /* 0x001fe200010e0632 */
[-C--:B------:R-:W-:Y:S02]  /*52e0*/  IADD3 RZ, P2, PT, R32, R3.reuse, RZ ;  /* 0x0000000320ff7210 */ /* 0x080fe40007f5e0ff */
[----:B------:R0:W2:Y:S01]  /*52f0*/  @!P0 LDG.E.U16 R202, desc[UR10][R60.64] ;  /* 0x0000000a3cca8981 */ /* 0x0000a2000c1e1500 */
[----:B------:R-:W-:Y:S01]  /*5300*/  PRMT R232, RZ, 0x7610, R232 ;  /* 0x00007610ffe87816 */ /* 0x000fe200000000e8 */
[----:B------:R-:W-:Y:S02]  /*5310*/  IMAD.IADD R54, R18, 0x1, R3 ;  /* 0x0000000112367824 */ /* 0x000fe400078e0203 */
[----:B------:R0:W2:Y:S01]  /*5320*/  @!P0 LDG.E.U16 R220, desc[UR10][R62.64] ;  /* 0x0000000a3edc8981 */ /* 0x0000a2000c1e1500 */
[----:B-1----:R-:W-:Y:S01]  /*5330*/  PRMT R71, RZ, 0x7610, R71 ;  /* 0x00007610ff477816 */ /* 0x002fe20000000047 */
[----:B------:R-:W-:Y:S01]  /*5340*/  IMAD.IADD R56, R36, 0x1, R3 ;  /* 0x0000000124387824 */ /* 0x000fe200078e0203 */
[----:B------:R-:W-:Y:S01]  /*5350*/  PRMT R201, RZ, 0x7610, R201 ;  /* 0x00007610ffc97816 */ /* 0x000fe200000000c9 */
[----:B------:R1:W2:Y:S01]  /*5360*/  @!P0 LDG.E.U16 R232, desc[UR10][R54.64] ;  /* 0x0000000a36e88981 */ /* 0x0002a2000c1e1500 */
[----:B0-----:R-:W-:Y:S01]  /*5370*/  IMAD.X R61, R15, 0x1, R50, P1 ;  /* 0x000000010f3d7824 */ /* 0x001fe200008e0632 */
[----:B------:R-:W-:-:S02]  /*5380*/  IADD3 RZ, P1, PT, R10, R3, RZ ;  /* 0x000000030aff7210 */ /* 0x000fc40007f3e0ff */
[----:B------:R0:W2:Y:S01]  /*5390*/  @!P0 LDG.E.U16 R71, desc[UR10][R56.64] ;  /* 0x0000000a38478981 */ /* 0x0000a2000c1e1500 */
[--C-:B------:R-:W-:Y:S01]  /*53a0*/  IMAD.X R63, R33, 0x1, R50.reuse, P2 ;  /* 0x00000001213f7824 */ /* 0x100fe200010e0632 */
[-C--:B------:R-:W-:Y:S01]  /*53b0*/  IADD3 RZ, P2, PT, R28, R3.reuse, RZ ;  /* 0x000000031cff7210 */ /* 0x080fe20007f5e0ff */
[----:B------:R-:W-:Y:S01]  /*53c0*/  IMAD.IADD R60, R14, 0x1, R3 ;  /* 0x000000010e3c7824 */ /* 0x000fe200078e0203 */
[----:B------:R-:W-:Y:S01]  /*53d0*/  PRMT R219, RZ, 0x7610, R219 ;  /* 0x00007610ffdb7816 */ /* 0x000fe200000000db */
[--C-:B-1----:R-:W-:Y:S01]  /*53e0*/  IMAD.X R55, R11, 0x1, R50.reuse, P1 ;  /* 0x000000010b377824 */ /* 0x102fe200008e0632 */
[-C--:B------:R-:W-:Y:S01]  /*53f0*/  IADD3 RZ, P1, PT, R6, R3.reuse, RZ ;  /* 0x0000000306ff7210 */ /* 0x080fe20007f3e0ff */
[--C-:B------:R-:W-:Y:S01]  /*5400*/  IMAD.IADD R62, R32, 0x1, R3.reuse ;  /* 0x00000001203e7824 */ /* 0x100fe200078e0203 */
[----:B------:R1:W2:Y:S01]  /*5410*/  @!P0 LDG.E.U16 R201, desc[UR10][R60.64] ;  /* 0x0000000a3cc98981 */ /* 0x0002a2000c1e1500 */
[----:B0-----:R-:W-:Y:S01]  /*5420*/  IMAD.X R57, R29, 0x1, R50, P2 ;  /* 0x000000011d397824 */ /* 0x001fe200010e0632 */
[-C--:B------:R-:W-:Y:S01]  /*5430*/  IADD3 RZ, P2, PT, R24, R3.reuse, RZ ;  /* 0x0000000318ff7210 */ /* 0x080fe20007f5e0ff */
[--C-:B------:R-:W-:Y:S01]  /*5440*/  IMAD.IADD R56, R28, 0x1, R3.reuse ;  /* 0x000000011c387824 */ /* 0x100fe200078e0203 */
[----:B------:R0:W2:Y:S01]  /*5450*/  @!P0 LDG.E.U16 R219, desc[UR10][R62.64] ;  /* 0x0000000a3edb8981 */ /* 0x0000a2000c1e1500 */
[----:B------:R-:W-:Y:S01]  /*5460*/  PRMT R70, RZ, 0x7610, R70 ;  /* 0x00007610ff467816 */ /* 0x000fe20000000046 */
[----:B------:R-:W-:Y:S01]  /*5470*/  IMAD.IADD R54, R10, 0x1, R3 ;  /* 0x000000010a367824 */ /* 0x000fe200078e0203 */
[----:B------:R-:W-:Y:S01]  /*5480*/  PRMT R231, RZ, 0x7610, R231 ;  /* 0x00007610ffe77816 */ /* 0x000fe200000000e7 */
[----:B-1----:R-:W-:Y:S01]  /*5490*/  IMAD.X R61, R7, 0x1, R50, P1 ;  /* 0x00000001073d7824 */ /* 0x002fe200008e0632 */
[----:B------:R-:W-:-:S02]  /*54a0*/  IADD3 RZ, P1, PT, R4, R3, RZ ;  /* 0x0000000304ff7210 */ /* 0x000fc40007f3e0ff */
[----:B------:R1:W2:Y:S01]  /*54b0*/  @!P0 LDG.E.U16 R70, desc[UR10][R56.64] ;  /* 0x0000000a38468981 */ /* 0x0002a2000c1e1500 */
[--C-:B0-----:R-:W-:Y:S01]  /*54c0*/  IMAD.X R63, R25, 0x1, R50.reuse, P2 ;  /* 0x00000001193f7824 */ /* 0x101fe200010e0632 */
[-C--:B------:R-:W-:Y:S02]  /*54d0*/  IADD3 RZ, P2, PT, R20, R3.reuse, RZ ;  /* 0x0000000314ff7210 */ /* 0x080fe40007f5e0ff */
[----:B------:R0:W2:Y:S01]  /*54e0*/  @!P0 LDG.E.U16 R231, desc[UR10][R54.64] ;  /* 0x0000000a36e78981 */ /* 0x0000a2000c1e1500 */
[----:B------:R-:W-:Y:S01]  /*54f0*/  IMAD.X R199, R5, 0x1, R50, P1 ;  /* 0x0000000105c77824 */ /* 0x000fe200008e0632 */
[----:B------:R-:W-:Y:S01]  /*5500*/  PRMT R218, RZ, 0x7610, R218 ;  /* 0x00007610ffda7816 */ /* 0x000fe200000000da */
[--C-:B-1----:R-:W-:Y:S01]  /*5510*/  IMAD.X R57, R21, 0x1, R50.reuse, P2 ;  /* 0x0000000115397824 */ /* 0x102fe200010e0632 */
[-C--:B------:R-:W-:Y:S02]  /*5520*/  IADD3 RZ, P2, PT, R16, R3.reuse, RZ ;  /* 0x0000000310ff7210 */ /* 0x080fe40007f5e0ff */
[-C--:B0-----:R-:W-:Y:S01]  /*5530*/  IADD3 R54, P1, PT, R164, R3.reuse, RZ ;  /* 0x00000003a4367210 */ /* 0x081fe20007f3e0ff */
[----:B------:R-:W-:Y:S01]  /*5540*/  IMAD.IADD R62, R24, 0x1, R3 ;  /* 0x00000001183e7824 */ /* 0x000fe200078e0203 */
[----:B------:R-:W-:Y:S01]  /*5550*/  PRMT R69, RZ, 0x7610, R69 ;  /* 0x00007610ff457816 */ /* 0x000fe20000000045 */
[----:B------:R-:W-:Y:S01]  /*5560*/  IMAD.X R83, R17, 0x1, R50, P2 ;  /* 0x0000000111537824 */ /* 0x000fe200010e0632 */
[----:B------:R-:W-:Y:S01]  /*5570*/  PRMT R200, RZ, 0x7610, R200 ;  /* 0x00007610ffc87816 */ /* 0x000fe200000000c8 */
[--C-:B------:R-:W-:Y:S01]  /*5580*/  IMAD.X R55, R163, 0x1, R50.reuse, P1 ;  /* 0x00000001a3377824 */ /* 0x100fe200008e0632 */
[-C--:B------:R-:W-:Y:S01]  /*5590*/  IADD3 R56, PT, PT, R20, R3.reuse, RZ ;  /* 0x0000000314387210 */ /* 0x080fe20007ffe0ff */
[--C-:B------:R-:W-:Y:S01]  /*55a0*/  IMAD.IADD R60, R6, 0x1, R3.reuse ;  /* 0x00000001063c7824 */ /* 0x100fe200078e0203 */
[-C--:B------:R-:W-:Y:S01]  /*55b0*/  IADD3 R88, P1, PT, R156, R3.reuse, RZ ;  /* 0x000000039c587210 */ /* 0x080fe20007f3e0ff */
[----:B------:R0:W4:Y:S01]  /*55c0*/  @!P0 LDG.E.U16 R218, desc[UR10][R62.64] ;  /* 0x0000000a3eda8981 */ /* 0x000122000c1e1500 */
[----:B------:R-:W-:Y:S01]  /*55d0*/  IADD3 RZ, P2, PT, R12, R3, RZ ;  /* 0x000000030cff7210 */ /* 0x000fe20007f5e0ff */
[----:B------:R-:W-:Y:S01]  /*55e0*/  IMAD.IADD R82, R16, 0x1, R3 ;  /* 0x0000000110527824 */ /* 0x000fe200078e0203 */
[----:B------:R-:W-:Y:S01]  /*55f0*/  PRMT R217, RZ, 0x7610, R217 ;  /* 0x00007610ffd97816 */ /* 0x000fe200000000d9 */
[----:B------:R1:W5:Y:S01]  /*5600*/  @!P0 LDG.E.U16 R69, desc[UR10][R56.64] ;  /* 0x0000000a38458981 */ /* 0x000362000c1e1500 */
[----:B------:R-:W-:-:S02]  /*5610*/  IMAD.X R89, R155, 0x1, R50, P1 ;  /* 0x000000019b597824 */ /* 0x000fc400008e0632 */
[----:B------:R-:W-:Y:S01]  /*5620*/  IMAD.IADD R198, R4, 0x1, R3 ;  /* 0x0000000104c67824 */ /* 0x000fe200078e0203 */
[----:B------:R1:W5:Y:S01]  /*5630*/  @!P0 LDG.E.U16 R200, desc[UR10][R60.64] ;  /* 0x0000000a3cc88981 */ /* 0x000362000c1e1500 */
[----:B0-----:R-:W-:Y:S02]  /*5640*/  PRMT R62, RZ, 0x7610, R62 ;  /* 0x00007610ff3e7816 */ /* 0x001fe4000000003e */
[----:B------:R-:W-:Y:S01]  /*5650*/  PRMT R63, RZ, 0x7610, R63 ;  /* 0x00007610ff3f7816 */ /* 0x000fe2000000003f */
[----:B------:R0:W5:Y:S01]  /*5660*/  @!P0 LDG.E.U16 R217, desc[UR10][R82.64] ;  /* 0x0000000a52d98981 */ /* 0x000162000c1e1500 */
[----:B-1----:R-:W-:Y:S01]  /*5670*/  IMAD.X R57, R13, 0x1, R50, P2 ;  /* 0x000000010d397824 */ /* 0x002fe200010e0632 */
[-C--:B------:R-:W-:Y:S01]  /*5680*/  IADD3 RZ, P2, PT, R8, R3.reuse, RZ ;  /* 0x0000000308ff7210 */ /* 0x080fe20007f5e0ff */
[----:B------:R-:W-:Y:S01]  /*5690*/  IMAD.IADD R56, R12, 0x1, R3 ;  /* 0x000000010c387824 */ /* 0x000fe200078e0203 */
[----:B------:R1:W5:Y:S01]  /*56a0*/  @!P0 LDG.E.U16 R62, desc[UR10][R198.64] ;  /* 0x0000000ac63e8981 */ /* 0x000362000c1e1500 */
[----:B------:R-:W-:-:S02]  /*56b0*/  IADD3 R60, P1, PT, R140, R3, RZ ;  /* 0x000000038c3c7210 */ /* 0x000fc40007f3e0ff */
[----:B------:R-:W-:Y:S01]  /*56c0*/  PRMT R229, RZ, 0x7610, R229 ;  /* 0x00007610ffe57816 */ /* 0x000fe200000000e5 */
[----:B------:R1:W5:Y:S01]  /*56d0*/  @!P0 LDG.E.U16 R63, desc[UR10][R56.64] ;  /* 0x0000000a383f8981 */ /* 0x000362000c1e1500 */
[----:B------:R-:W-:Y:S01]  /*56e0*/  PRMT R216, RZ, 0x7610, R216 ;  /* 0x00007610ffd87816 */ /* 0x000fe200000000d8 */
[--C-:B------:R-:W-:Y:S02]  /*56f0*/  IMAD.X R61, R139, 0x1, R50.reuse, P1 ;  /* 0x000000018b3d7824 */ /* 0x100fe400008e0632 */
[----:B0-----:R-:W-:Y:S01]  /*5700*/  IMAD.X R83, R9, 0x1, R50, P2 ;  /* 0x0000000109537824 */ /* 0x001fe200010e0632 */
[----:B------:R0:W5:Y:S01]  /*5710*/  @!P0 LDG.E.U16 R229, desc[UR10][R54.64] ;  /* 0x0000000a36e58981 */ /* 0x000162000c1e1500 */
[-C--:B-1----:R-:W-:Y:S01]  /*5720*/  IADD3 R198, P1, PT, R132, R3.reuse, RZ ;  /* 0x0000000384c67210 */ /* 0x082fe20007f3e0ff */
[----:B------:R-:W-:Y:S01]  /*5730*/  IMAD.IADD R82, R8, 0x1, R3 ;  /* 0x0000000108527824 */ /* 0x000fe200078e0203 */
[----:B------:R-:W-:-:S03]  /*5740*/  IADD3 R56, P2, PT, R172, R3, RZ ;  /* 0x00000003ac387210 */ /* 0x000fc60007f5e0ff */
[----:B------:R-:W-:Y:S01]  /*5750*/  IMAD.X R199, R131, 0x1, R50, P1 ;  /* 0x0000000183c77824 */ /* 0x000fe200008e0632 */
[----:B------:R-:W-:Y:S01]  /*5760*/  PRMT R228, RZ, 0x7610, R228 ;  /* 0x00007610ffe47816 */ /* 0x000fe200000000e4 */
[----:B------:R1:W5:Y:S01]  /*5770*/  @!P0 LDG.E.U16 R216, desc[UR10][R82.64] ;  /* 0x0000000a52d88981 */ /* 0x000362000c1e1500 */
[----:B------:R-:W-:Y:S01]  /*5780*/  PRMT R230, RZ, 0x7610, R230 ;  /* 0x00007610ffe67816 */ /* 0x000fe200000000e6 */
[----:B------:R-:W-:Y:S01]  /*5790*/  IMAD.X R57, R171, 0x1, R50, P2 ;  /* 0x00000001ab397824 */ /* 0x000fe200010e0632 */
[-C--:B0-----:R-:W-:Y:S02]  /*57a0*/  IADD3 R54, P1, PT, R116, R3.reuse, RZ ;  /* 0x0000000374367210 */ /* 0x081fe40007f3e0ff */
[----:B------:R0:W5:Y:S01]  /*57b0*/  @!P0 LDG.E.U16 R228, desc[UR10][R88.64] ;  /* 0x0000000a58e48981 */ /* 0x000162000c1e1500 */
[----:B------:R-:W-:Y:S02]  /*57c0*/  PRMT R226, RZ, 0x7610, R226 ;  /* 0x00007610ffe27816 */ /* 0x000fe400000000e2 */
[-C--:B-1----:R-:W-:Y:S01]  /*57d0*/  IADD3 R82, P2, PT, R148, R3.reuse, RZ ;  /* 0x0000000394527210 */ /* 0x082fe20007f5e0ff */
[--C-:B------:R-:W-:Y:S01]  /*57e0*/  IMAD.X R55, R115, 0x1, R50.reuse, P1 ;  /* 0x0000000173377824 */ /* 0x100fe200008e0632 */
[----:B------:R1:W5:Y:S03]  /*57f0*/  @!P0 LDG.E.U16 R230, desc[UR10][R56.64] ;  /* 0x0000000a38e68981 */ /* 0x000366000c1e1500 */
[----:B------:R-:W-:Y:S01]  /*5800*/  IMAD.X R83, R147, 0x1, R50, P2 ;  /* 0x0000000193537824 */ /* 0x000fe200010e0632 */
[----:B0-----:R-:W-:Y:S01]  /*5810*/  IADD3 R88, P1, PT, R108, R3, RZ ;  /* 0x000000036c587210 */ /* 0x001fe20007f3e0ff */
[----:B------:R0:W5:Y:S01]  /*5820*/  @!P0 LDG.E.U16 R226, desc[UR10][R60.64] ;  /* 0x0000000a3ce28981 */ /* 0x000162000c1e1500 */
[----:B------:R-:W-:-:S02]  /*5830*/  PRMT R225, RZ, 0x7610, R225 ;  /* 0x00007610ffe17816 */ /* 0x000fc400000000e1 */
[----:B-1----:R-:W-:Y:S01]  /*5840*/  IADD3 R56, P2, PT, R124, R3, RZ ;  /* 0x000000037c387210 */ /* 0x002fe20007f5e0ff */
[----:B------:R-:W-:-:S04]  /*5850*/  IMAD.X R89, R107, 0x1, R50, P1 ;  /* 0x000000016b597824 */ /* 0x000fc800008e0632 */
[----:B------:R-:W-:Y:S01]  /*5860*/  IMAD.X R57, R123, 0x1, R50, P2 ;  /* 0x000000017b397824 */ /* 0x000fe200010e0632 */
[----:B0-----:R-:W-:Y:S02]  /*5870*/  IADD3 R60, P1, PT, R154, R3, RZ ;  /* 0x000000039a3c7210 */ /* 0x001fe40007f3e0ff */
[----:B------:R-:W-:Y:S02]  /*5880*/  PRMT R224, RZ, 0x7610, R224 ;  /* 0x00007610ffe07816 */ /* 0x000fe400000000e0 */
[----:B------:R0:W5:Y:S01]  /*5890*/  @!P0 LDG.E.U16 R225, desc[UR10][R56.64] ;  /* 0x0000000a38e18981 */ /* 0x000162000c1e1500 */
[----:B------:R-:W-:Y:S01]  /*58a0*/  IMAD.X R61, R153, 0x1, R50, P1 ;  /* 0x00000001993d7824 */ /* 0x000fe200008e0632 */
[----:B------:R-:W-:Y:S02]  /*58b0*/  PRMT R223, RZ, 0x7610, R223 ;  /* 0x00007610ffdf7816 */ /* 0x000fe400000000df */
[----:B------:R1:W5:Y:S01]  /*58c0*/  @!P0 LDG.E.U16 R224, desc[UR10][R54.64] ;  /* 0x0000000a36e08981 */ /* 0x000362000c1e1500 */
[----:B------:R-:W-:-:S02]  /*58d0*/  PRMT R227, RZ, 0x7610, R227 ;  /* 0x00007610ffe37816 */ /* 0x000fc400000000e3 */
[----:B------:R-:W-:Y:S01]  /*58e0*/  PRMT R214, RZ, 0x7610, R214 ;  /* 0x00007610ffd67816 */ /* 0x000fe200000000d6 */
[----:B------:R3:W5:Y:S01]  /*58f0*/  @!P0 LDG.E.U16 R223, desc[UR10][R88.64] ;  /* 0x0000000a58df8981 */ /* 0x000762000c1e1500 */
[----:B0-----:R-:W-:-:S03]  /*5900*/  IADD3 R56, P1, PT, R162, R3, RZ ;  /* 0x00000003a2387210 */ /* 0x001fc60007f3e0ff */
[----:B------:R0:W5:Y:S02]  /*5910*/  @!P0 LDG.E.U16 R227, desc[UR10][R82.64] ;  /* 0x0000000a52e38981 */ /* 0x000164000c1e1500 */
[--C-:B------:R-:W-:Y:S01]  /*5920*/  IMAD.X R57, R161, 0x1, R50.reuse, P1 ;  /* 0x00000001a1397824 */ /* 0x100fe200008e0632 */
[-C--:B-1----:R-:W-:Y:S01]  /*5930*/  IADD3 R54, P1, PT, R138, R3.reuse, RZ ;  /* 0x000000038a367210 */ /* 0x082fe20007f3e0ff */
[----:B------:R1:W5:Y:S04]  /*5940*/  @!P0 LDG.E.U16 R214, desc[UR10][R60.64] ;  /* 0x0000000a3cd68981 */ /* 0x000368000c1e1500 */
[----:B------:R-:W-:Y:S01]  /*5950*/  IMAD.X R55, R137, 0x1, R50, P1 ;  /* 0x0000000189377824 */ /* 0x000fe200008e0632 */
[----:B---3--:R-:W-:Y:S02]  /*5960*/  IADD3 R88, P1, PT, R130, R3, RZ ;  /* 0x0000000382587210 */ /* 0x008fe40007f3e0ff */
[----:B------:R-:W-:-:S02]  /*5970*/  PRMT R213, RZ, 0x7610, R213 ;  /* 0x00007610ffd57816 */ /* 0x000fc400000000d5 */
[-C--:B0-----:R-:W-:Y:S01]  /*5980*/  IADD3 R82, P2, PT, R146, R3.reuse, RZ ;  /* 0x0000000392527210 */ /* 0x081fe20007f5e0ff */
[--C-:B------:R-:W-:Y:S01]  /*5990*/  IMAD.X R89, R129, 0x1, R50.reuse, P1 ;  /* 0x0000000181597824 */ /* 0x100fe200008e0632 */
[-C--:B-1----:R-:W-:Y:S02]  /*59a0*/  IADD3 R60, P1, PT, R122, R3.reuse, RZ ;  /* 0x000000037a3c7210 */ /* 0x082fe40007f3e0ff */
[----:B------:R-:W-:Y:S01]  /*59b0*/  PRMT R215, RZ, 0x7610, R215 ;  /* 0x00007610ffd77816 */ /* 0x000fe200000000d7 */
[--C-:B------:R-:W-:Y:S01]  /*59c0*/  IMAD.X R83, R145, 0x1, R50.reuse, P2 ;  /* 0x0000000191537824 */ /* 0x100fe200010e0632 */
[----:B------:R0:W3:Y:S01]  /*59d0*/  @!P0 LDG.E.U16 R213, desc[UR10][R56.64] ;  /* 0x0000000a38d58981 */ /* 0x0000e2000c1e1500 */
[----:B------:R-:W-:Y:S01]  /*59e0*/  PRMT R211, RZ, 0x7610, R211 ;  /* 0x00007610ffd37816 */ /* 0x000fe200000000d3 */
[----:B------:R-:W-:Y:S02]  /*59f0*/  IMAD.X R61, R121, 0x1, R50, P1 ;  /* 0x00000001793d7824 */ /* 0x000fe400008e0632 */
[----:B------:R1:W3:Y:S04]  /*5a00*/  @!P0 LDG.E.U16 R215, desc[UR10][R82.64] ;  /* 0x0000000a52d78981 */ /* 0x0002e8000c1e1500 */
[----:B------:R1:W3:Y:S01]  /*5a10*/  @!P0 LDG.E.U16 R211, desc[UR10][R54.64] ;  /* 0x0000000a36d38981 */ /* 0x0002e2000c1e1500 */
[----:B0-----:R-:W-:-:S02]  /*5a20*/  IADD3 R56, P1, PT, R114, R3, RZ ;  /* 0x0000000372387210 */ /* 0x001fc40007f3e0ff */
[----:B-1----:R-:W-:-:S03]  /*5a30*/  PRMT R83, RZ, 0x7610, R83 ;  /* 0x00007610ff537816 */ /* 0x002fc60000000053 */
[----:B------:R-:W-:Y:S01]  /*5a40*/  IMAD.X R57, R113, 0x1, R50, P1 ;  /* 0x0000000171397824 */ /* 0x000fe200008e0632 */
[-C--:B------:R-:W-:Y:S02]  /*5a50*/  IADD3 R54, P1, PT, R106, R3.reuse, RZ ;  /* 0x000000036a367210 */ /* 0x080fe40007f3e0ff */
[----:B------:R0:W3:Y:S01]  /*5a60*/  @!P0 LDG.E.U16 R83, desc[UR10][R88.64] ;  /* 0x0000000a58538981 */ /* 0x0000e2000c1e1500 */
[----:B------:R-:W-:Y:S02]  /*5a70*/  PRMT R210, RZ, 0x7610, R210 ;  /* 0x00007610ffd27816 */ /* 0x000fe400000000d2 */
[----:B------:R-:W-:Y:S01]  /*5a80*/  IMAD.X R55, R105, 0x1, R50, P1 ;  /* 0x0000000169377824 */ /* 0x000fe200008e0632 */
[----:B------:R-:W-:Y:S02]  /*5a90*/  PRMT R208, RZ, 0x7610, R208 ;  /* 0x00007610ffd07816 */ /* 0x000fe400000000d0 */
[----:B------:R-:W-:Y:S01]  /*5aa0*/  PRMT R209, RZ, 0x7610, R209 ;  /* 0x00007610ffd17816 */ /* 0x000fe200000000d1 */
[----:B------:R1:W3:Y:S01]  /*5ab0*/  @!P0 LDG.E.U16 R210, desc[UR10][R60.64] ;  /* 0x0000000a3cd28981 */ /* 0x0002e2000c1e1500 */
[----:B0-----:R-:W-:-:S03]  /*5ac0*/  IADD3 R88, P1, PT, R160, R3, RZ ;  /* 0x00000003a0587210 */ /* 0x001fc60007f3e0ff */
[----:B------:R0:W3:Y:S02]  /*5ad0*/  @!P0 LDG.E.U16 R208, desc[UR10][R198.64] ;  /* 0x0000000ac6d08981 */ /* 0x0000e4000c1e1500 */
[--C-:B------:R-:W-:Y:S02]  /*5ae0*/  IMAD.X R89, R159, 0x1, R50.reuse, P1 ;  /* 0x000000019f597824 */ /* 0x100fe400008e0632 */
[----:B------:R0:W3:Y:S01]  /*5af0*/  @!P0 LDG.E.U16 R209, desc[UR10][R56.64] ;  /* 0x0000000a38d18981 */ /* 0x0000e2000c1e1500 */
[-C--:B-1----:R-:W-:Y:S02]  /*5b00*/  IADD3 R60, P1, PT, R168, R3.reuse, RZ ;  /* 0x00000003a83c7210 */ /* 0x082fe40007f3e0ff */
[----:B------:R-:W-:Y:S02]  /*5b10*/  PRMT R207, RZ, 0x7610, R207 ;  /* 0x00007610ffcf7816 */ /* 0x000fe400000000cf */
[----:B0-----:R-:W-:Y:S01]  /*5b20*/  IADD3 R198, P2, PT, R170, R3, RZ ;  /* 0x00000003aac67210 */ /* 0x001fe20007f5e0ff */
[----:B------:R-:W-:Y:S01]  /*5b30*/  IMAD.X R61, R167, 0x1, R50, P1 ;  /* 0x00000001a73d7824 */ /* 0x000fe200008e0632 */
[----:B------:R-:W-:-:S02]  /*5b40*/  PRMT R212, RZ, 0x7610, R212 ;  /* 0x00007610ffd47816 */ /* 0x000fc400000000d4 */
[----:B------:R0:W3:Y:S01]  /*5b50*/  @!P0 LDG.E.U16 R207, desc[UR10][R54.64] ;  /* 0x0000000a36cf8981 */ /* 0x0000e2000c1e1500 */
[----:B------:R-:W-:Y:S01]  /*5b60*/  IADD3 R56, P1, PT, R152, R3, RZ ;  /* 0x0000000398387210 */ /* 0x000fe20007f3e0ff */
[----:B------:R-:W-:-:S04]  /*5b70*/  IMAD.X R199, R169, 0x1, R50, P2 ;  /* 0x00000001a9c77824 */ /* 0x000fc800010e0632 */
[----:B------:R-:W-:Y:S01]  /*5b80*/  IMAD.X R57, R151, 0x1, R50, P1 ;  /* 0x0000000197397824 */ /* 0x000fe200008e0632 */
[----:B------:R1:W3:Y:S01]  /*5b90*/  @!P0 LDG.E.U16 R212, desc[UR10][R198.64] ;  /* 0x0000000ac6d48981 */ /* 0x0002e2000c1e1500 */
[----:B0-----:R-:W-:-:S05]  /*5ba0*/  IADD3 R54, P1, PT, R144, R3, RZ ;  /* 0x0000000390367210 */ /* 0x001fca0007f3e0ff */
[----:B------:R-:W-:Y:S01]  /*5bb0*/  IMAD.X R55, R143, 0x1, R50, P1 ;  /* 0x000000018f377824 */ /* 0x000fe200008e0632 */
[----:B------:R-:W-:Y:S02]  /*5bc0*/  IADD3 R236, P1, PT, R136, R3, RZ ;  /* 0x0000000388ec7210 */ /* 0x000fe40007f3e0ff */
[----:B-1----:R-:W-:Y:S02]  /*5bd0*/  PRMT R198, RZ, 0x7610, R198 ;  /* 0x00007610ffc67816 */ /* 0x002fe400000000c6 */
[----:B------:R-:W-:Y:S01]  /*5be0*/  PRMT R194, RZ, 0x7610, R194 ;  /* 0x00007610ffc27816 */ /* 0x000fe200000000c2 */
[----:B------:R-:W-:-:S03]  /*5bf0*/  IMAD.X R237, R135, 0x1, R50, P1 ;  /* 0x0000000187ed7824 */ /* 0x000fc600008e0632 */
[----:B------:R0:W3:Y:S01]  /*5c00*/  @!P0 LDG.E.U16 R198, desc[UR10][R60.64] ;  /* 0x0000000a3cc68981 */ /* 0x0000e2000c1e1500 */
[----:B------:R-:W-:-:S03]  /*5c10*/  PRMT R192, RZ, 0x7610, R192 ;  /* 0x00007610ffc07816 */ /* 0x000fc600000000c0 */
[----:B------:R1:W3:Y:S01]  /*5c20*/  @!P0 LDG.E.U16 R194, desc[UR10][R56.64] ;  /* 0x0000000a38c28981 */ /* 0x0002e2000c1e1500 */
[----:B------:R-:W-:-:S03]  /*5c30*/  PRMT R199, RZ, 0x7610, R199 ;  /* 0x00007610ffc77816 */ /* 0x000fc600000000c7 */
[----:B------:R1:W3:Y:S01]  /*5c40*/  @!P0 LDG.E.U16 R192, desc[UR10][R54.64] ;  /* 0x0000000a36c08981 */ /* 0x0002e2000c1e1500 */
[----:B0-----:R-:W-:-:S03]  /*5c50*/  IADD3 R60, P1, PT, R128, R3, RZ ;  /* 0x00000003803c7210 */ /* 0x001fc60007f3e0ff */
[----:B------:R0:W3:Y:S02]  /*5c60*/  @!P0 LDG.E.U16 R199, desc[UR10][R88.64] ;  /* 0x0000000a58c78981 */ /* 0x0000e4000c1e1500 */
[----:B------:R-:W-:Y:S01]  /*5c70*/  IMAD.X R61, R127, 0x1, R50, P1 ;  /* 0x000000017f3d7824 */ /* 0x000fe200008e0632 */
[----:B-1----:R-:W-:-:S05]  /*5c80*/  IADD3 R56, P1, PT, R120, R3, RZ ;  /* 0x0000000378387210 */ /* 0x002fca0007f3e0ff */
[----:B------:R-:W-:Y:S01]  /*5c90*/  IMAD.X R57, R119, 0x1, R50, P1 ;  /* 0x0000000177397824 */ /* 0x000fe200008e0632 */
[----:B------:R-:W-:Y:S02]  /*5ca0*/  IADD3 R54, P1, PT, R112, R3, RZ ;  /* 0x0000000370367210 */ /* 0x000fe40007f3e0ff */
[----:B0-----:R-:W-:-:S03]  /*5cb0*/  PRMT R88, RZ, 0x7610, R88 ;  /* 0x00007610ff587816 */ /* 0x001fc60000000058 */
[----:B------:R-:W-:Y:S01]  /*5cc0*/  IMAD.X R55, R111, 0x1, R50, P1 ;  /* 0x000000016f377824 */ /* 0x000fe200008e0632 */
[----:B------:R-:W-:-:S04]  /*5cd0*/  PRMT R91, RZ, 0x7610, R91 ;  /* 0x00007610ff5b7816 */ /* 0x000fc8000000005b */
[----:B------:R0:W3:Y:S01]  /*5ce0*/  @!P0 LDG.E.U16 R88, desc[UR10][R54.64] ;  /* 0x0000000a36588981 */ /* 0x0000e2000c1e1500 */
[----:B------:R-:W-:-:S03]  /*5cf0*/  PRMT R89, RZ, 0x7610, R89 ;  /* 0x00007610ff597816 */ /* 0x000fc60000000059 */
[----:B------:R1:W3:Y:S01]  /*5d00*/  @!P0 LDG.E.U16 R91, desc[UR10][R236.64] ;  /* 0x0000000aec5b8981 */ /* 0x0002e2000c1e1500 */
[----:B------:R-:W-:Y:S01]  /*5d10*/  PRMT R59, RZ, 0x7610, R59 ;  /* 0x00007610ff3b7816 */ /* 0x000fe2000000003b */
[----:B------:R-:W1:Y:S01]  /*5d20*/  S2UR UR6, SR_CgaCtaId ;  /* 0x00000000000679c3 */ /* 0x000e620000008800 */
[----:B------:R-:W-:Y:S01]  /*5d30*/  PRMT R82, RZ, 0x7610, R82 ;  /* 0x00007610ff527816 */ /* 0x000fe20000000052 */
[----:B------:R1:W3:Y:S01]  /*5d40*/  @!P0 LDG.E.U16 R89, desc[UR10][R56.64] ;  /* 0x0000000a38598981 */ /* 0x0002e2000c1e1500 */
[----:B0-----:R-:W-:-:S03]  /*5d50*/  IADD3 R54, P1, PT, R104, R3, RZ ;  /* 0x0000000368367210 */ /* 0x001fc60007f3e0ff */
[----:B------:R0:W3:Y:S02]  /*5d60*/  @!P0 LDG.E.U16 R59, desc[UR10][R60.64] ;  /* 0x0000000a3c3b8981 */ /* 0x0000e4000c1e1500 */
[----:B------:R-:W-:Y:S01]  /*5d70*/  IMAD.X R55, R103, 0x1, R50, P1 ;  /* 0x0000000167377824 */ /* 0x000fe200008e0632 */
[----:B-1----:R-:W-:-:S04]  /*5d80*/  IADD3 R236, P1, PT, R166, R3, RZ ;  /* 0x00000003a6ec7210 */ /* 0x002fc80007f3e0ff */
[----:B------:R1:W3:Y:S01]  /*5d90*/  @!P0 LDG.E.U16 R82, desc[UR10][R54.64] ;  /* 0x0000000a36528981 */ /* 0x0002e2000c1e1500 */
[----:B------:R-:W-:Y:S01]  /*5da0*/  IMAD.X R237, R165, 0x1, R50, P1 ;  /* 0x00000001a5ed7824 */ /* 0x000fe200008e0632 */
[----:B------:R-:W-:Y:S02]  /*5db0*/  IADD3 R56, P1, PT, R158, R3, RZ ;  /* 0x000000039e387210 */ /* 0x000fe40007f3e0ff */
[----:B0-----:R-:W-:-:S03]  /*5dc0*/  PRMT R60, RZ, 0x7610, R60 ;  /* 0x00007610ff3c7816 */ /* 0x001fc6000000003c */
[----:B------:R-:W-:Y:S01]  /*5dd0*/  IMAD.X R57, R157, 0x1, R50, P1 ;  /* 0x000000019d397824 */ /* 0x000fe200008e0632 */
[----:B-1----:R-:W-:-:S04]  /*5de0*/  IADD3 R54, P1, PT, R150, R3, RZ ;  /* 0x0000000396367210 */ /* 0x002fc80007f3e0ff */
[----:B------:R0:W3:Y:S01]  /*5df0*/  @!P0 LDG.E.U16 R60, desc[UR10][R56.64] ;  /* 0x0000000a383c8981 */ /* 0x0000e2000c1e1500 */
[----:B------:R-:W-:Y:S01]  /*5e00*/  PRMT R68, RZ, 0x7610, R68 ;  /* 0x00007610ff447816 */ /* 0x000fe20000000044 */
[----:B------:R-:W-:Y:S01]  /*5e10*/  IMAD.X R55, R149, 0x1, R50, P1 ;  /* 0x0000000195377824 */ /* 0x000fe200008e0632 */
[----:B------:R-:W-:Y:S01]  /*5e20*/  PRMT R61, RZ, 0x7610, R61 ;  /* 0x00007610ff3d7816 */ /* 0x000fe2000000003d */
[----:B------:R-:W-:-:S03]  /*5e30*/  IMAD.SHL.U32 R251, R193, 0x2, RZ ;  /* 0x00000002c1fb7824 */ /* 0x000fc600078e00ff */
[----:B------:R1:W3:Y:S01]  /*5e40*/  @!P0 LDG.E.U16 R68, desc[UR10][R54.64] ;  /* 0x0000000a36448981 */ /* 0x0002e2000c1e1500 */
[-C--:B0-----:R-:W-:Y:S01]  /*5e50*/  IADD3 R56, P1, PT, R142, R3.reuse, RZ ;  /* 0x000000038e387210 */ /* 0x081fe20007f3e0ff */
[----:B------:R-:W-:Y:S02]  /*5e60*/  UMOV UR4, 0x400 ;  /* 0x0000040000047882 */ /* 0x000fe40000000000 */
[----:B------:R0:W3:Y:S02]  /*5e70*/  @!P0 LDG.E.U16 R61, desc[UR10][R236.64] ;  /* 0x0000000aec3d8981 */ /* 0x0000e4000c1e1500 */
[--C-:B------:R-:W-:Y:S01]  /*5e80*/  IMAD.X R57, R141, 0x1, R50.reuse, P1 ;  /* 0x000000018d397824 */ /* 0x100fe200008e0632 */
[----:B-1----:R-:W-:Y:S01]  /*5e90*/  IADD3 R54, P1, PT, R134, R3, RZ ;  /* 0x0000000386367210 */ /* 0x002fe20007f3e0ff */
[----:B------:R-:W-:Y:S01]  /*5ea0*/  ULEA UR4, UR6, UR4, 0x18 ;  /* 0x0000000406047291 */ /* 0x000fe2000f8ec0ff */
[----:B------:R-:W-:Y:S02]  /*5eb0*/  LOP3.LUT R251, R251, 0x1fe, RZ, 0xc0, !PT ;  /* 0x000001fefbfb7812 */ /* 0x000fe400078ec0ff */
[----:B0-----:R-:W-:Y:S01]  /*5ec0*/  PRMT R237, RZ, 0x7610, R237 ;  /* 0x00007610ffed7816 */ /* 0x001fe200000000ed */
[----:B------:R-:W-:Y:S01]  /*5ed0*/  IMAD.X R55, R133, 0x1, R50, P1 ;  /* 0x0000000185377824 */ /* 0x000fe200008e0632 */
[----:B------:R-:W-:-:S04]  /*5ee0*/  SHF.R.U32.HI R236, RZ, 0x2, R193 ;  /* 0x00000002ffec7819 */ /* 0x000fc800000116c1 */
[--C-:B------:R-:W-:Y:S01]  /*5ef0*/  LOP3.LUT R251, R251, 0x30, R236.reuse, 0x78, !PT ;  /* 0x00000030fbfb7812 */ /* 0x100fe200078e78ec */
[----:B------:R0:W3:Y:S01]  /*5f00*/  @!P0 LDG.E.U16 R237, desc[UR10][R54.64] ;  /* 0x0000000a36ed8981 */ /* 0x0000e2000c1e1500 */
[----:B------:R-:W-:-:S03]  /*5f10*/  PRMT R236, RZ, 0x7610, R236 ;  /* 0x00007610ffec7816 */ /* 0x000fc600000000ec */
[----:B------:R1:W-:Y:S04]  /*5f20*/  STS.U16 [R251+UR4+0x8200], R238 ;  /* 0x008200eefb007988 */ /* 0x0003e80008000404 */
[----:B------:R2:W3:Y:S01]  /*5f30*/  @!P0 LDG.E.U16 R236, desc[UR10][R56.64] ;  /* 0x0000000a38ec8981 */ /* 0x0004e2000c1e1500 */
[----:B0-----:R-:W-:Y:S02]  /*5f40*/  IADD3 R54, P1, PT, R126, R3, RZ ;  /* 0x000000037e367210 */ /* 0x001fe40007f3e0ff */
[----:B-1----:R-:W-:-:S03]  /*5f50*/  PRMT R238, RZ, 0x7610, R238 ;  /* 0x00007610ffee7816 */ /* 0x002fc600000000ee */
[----:B------:R-:W-:Y:S01]  /*5f60*/  IMAD.X R55, R125, 0x1, R50, P1 ;  /* 0x000000017d377824 */ /* 0x000fe200008e0632 */
[----:B--2---:R-:W-:-:S04]  /*5f70*/  IADD3 R56, P1, PT, R118, R3, RZ ;  /* 0x0000000376387210 */ /* 0x004fc80007f3e0ff */
[----:B------:R0:W2:Y:S01]  /*5f80*/  @!P0 LDG.E.U16 R238, desc[UR10][R54.64] ;  /* 0x0000000a36ee8981 */ /* 0x0000a2000c1e1500 */
[----:B------:R-:W-:-:S03]  /*5f90*/  IMAD.X R57, R117, 0x1, R50, P1 ;  /* 0x0000000175397824 */ /* 0x000fc600008e0632 */
[----:B------:R1:W-:Y:S01]  /*5fa0*/  STS.U16 [R251+UR4+0x8000], R239 ;  /* 0x008000effb007988 */ /* 0x0003e20008000404 */
[----:B0-----:R-:W-:-:S03]  /*5fb0*/  IADD3 R54, P1, PT, R110, R3, RZ ;  /* 0x000000036e367210 */ /* 0x001fc60007f3e0ff */
[----:B------:R0:W-:Y:S01]  /*5fc0*/  STS.U16 [R251+UR4+0x8800], R52 ;  /* 0x00880034fb007988 */ /* 0x0001e20008000404 */
[----:B-1----:R-:W-:Y:S01]  /*5fd0*/  PRMT R239, RZ, 0x7610, R239 ;  /* 0x00007610ffef7816 */ /* 0x002fe200000000ef */
[----:B------:R-:W-:Y:S02]  /*5fe0*/  IMAD.X R55, R109, 0x1, R50, P1 ;  /* 0x000000016d377824 */ /* 0x000fe400008e0632 */
[----:B----4-:R1:W-:Y:S04]  /*5ff0*/  STS.U16 [R251+UR4+0x8600], R252 ;  /* 0x008600fcfb007988 */ /* 0x0103e80008000404 */
[----:B------:R4:W2:Y:S01]  /*6000*/  @!P0 LDG.E.U16 R239, desc[UR10][R56.64] ;  /* 0x0000000a38ef8981 */ /* 0x0008a2000c1e1500 */
[----:B0-----:R-:W-:-:S03]  /*6010*/  IADD3 R52, P1, PT, R102, R3, RZ ;  /* 0x0000000366347210 */ /* 0x001fc60007f3e0ff */
[----:B-----5:R0:W-:Y:S01]  /*6020*/  STS.U16 [R251+UR4+0x8400], R53 ;  /* 0x00840035fb007988 */ /* 0x0201e20008000404 */
[----:B-1----:R-:W-:Y:S02]  /*6030*/  PRMT R252, RZ, 0x7610, R252 ;  /* 0x00007610fffc7816 */ /* 0x002fe400000000fc */
[----:B----4-:R-:W-:-:S04]  /*6040*/  PRMT R56, RZ, 0x7610, R56 ;  /* 0x00007610ff387816 */ /* 0x010fc80000000038 */
[----:B------:R-:W4:Y:S01]  /*6050*/  @!P0 LDG.E.U16 R252, desc[UR10][R54.64] ;  /* 0x0000000a36fc8981 */ /* 0x000f22000c1e1500 */
[----:B0-----:R-:W-:-:S05]  /*6060*/  IMAD.X R53, R101, 0x1, R50, P1 ;  /* 0x0000000165357824 */ /* 0x001fca00008e0632 */
[----:B------:R0:W5:Y:S01]  /*6070*/  @!P0 LDG.E.U16 R56, desc[UR10][R52.64] ;  /* 0x0000000a34388981 */ /* 0x000162000c1e1500 */
[----:B------:R-:W1:Y:S01]  /*6080*/  S2R R57, SR_TID.X ;  /* 0x0000000000397919 */ /* 0x000e620000002100 */
[----:B------:R-:W-:Y:S01]  /*6090*/  IMAD.SHL.U32 R247, R247, 0x2, RZ ;  /* 0x00000002f7f77824 */ /* 0x000fe200078e00ff */
[----:B0-----:R-:W-:-:S04]  /*60a0*/  SHF.R.S32.HI R52, RZ, 0x7, R193 ;  /* 0x00000007ff347819 */ /* 0x001fc800000114c1 */
[----:B------:R-:W-:Y:S01]  /*60b0*/  SGXT R52, R52, 0x1 ;  /* 0x000000013434781a */ /* 0x000fe20000000200 */
[----:B------:R-:W0:Y:S03]  /*60c0*/  S2UR UR7, SR_CgaCtaId ;  /* 0x00000000000779c3 */ /* 0x000e260000008800 */
[----:B------:R-:W-:Y:S01]  /*60d0*/  LOP3.LUT R247, R247, 0x110, R52, 0x78, !PT ;  /* 0x00000110f7f77812 */ /* 0x000fe200078e7834 */
[----:B------:R0:W-:Y:S01]  /*60e0*/  STS.U16 [R251+UR4+0x8c00], R240 ;  /* 0x008c00f0fb007988 */ /* 0x0001e20008000404 */
[C---:B-1----:R-:W-:Y:S02]  /*60f0*/  LOP3.LUT R53, R57.reuse, 0x7f, RZ, 0xc0, !PT ;  /* 0x0000007f39357812 */ /* 0x042fe400078ec0ff */
[----:B------:R-:W-:Y:S01]  /*6100*/  SHF.R.S32.HI R55, RZ, 0x7, R57 ;  /* 0x00000007ff377819 */ /* 0x000fe20000011439 */
[----:B------:R-:W-:Y:S02]  /*6110*/  IMAD.SHL.U32 R52, R57, 0x8, RZ ;  /* 0x0000000839347824 */ /* 0x000fe400078e00ff */
[----:B------:R-:W-:Y:S01]  /*6120*/  IMAD.SHL.U32 R54, R53, 0x2, RZ ;  /* 0x0000000235367824 */ /* 0x000fe200078e00ff */
[----:B------:R-:W-:-:S02]  /*6130*/  SGXT R53, R55, 0x1 ;  /* 0x000000013735781a */ /* 0x000fc40000000200 */
[----:B------:R-:W-:Y:S02]  /*6140*/  LOP3.LUT R52, R52, 0x30, RZ, 0xc0, !PT ;  /* 0x0000003034347812 */ /* 0x000fe400078ec0ff */
[----:B0-----:R-:W-:Y:S02]  /*6150*/  LOP3.LUT R240, R54, 0x110, R53, 0x78, !PT ;  /* 0x0000011036f07812 */ /* 0x001fe400078e7835 */
[----:B------:R-:W-:-:S05]  /*6160*/  LOP3.LUT R53, R57, 0x7, RZ, 0xc0, !PT ;  /* 0x0000000739357812 */ /* 0x000fca00078ec0ff */
[----:B------:R-:W-:Y:S02]  /*6170*/  IMAD R55, R53, 0x40, R52 ;  /* 0x0000004035377824 */ /* 0x000fe400078e0234 */
[----:B------:R-:W-:Y:S02]  /*6180*/  IMAD.SHL.U32 R52, R57, 0x2, RZ ;  /* 0x0000000239347824 */ /* 0x000fe400078e00ff */
[----:B------:R-:W-:Y:S01]  /*6190*/  IMAD.SHL.U32 R193, R53, 0x10, RZ ;  /* 0x0000001035c17824 */ /* 0x000fe200078e00ff */
[----:B------:R0:W-:Y:S02]  /*61a0*/  STS.U16 [R251+UR4+0x8a00], R195 ;  /* 0x008a00c3fb007988 */ /* 0x0001e40008000404 */
[--C-:B------:R-:W-:Y:S01]  /*61b0*/  LOP3.LUT R54, R55, 0x10, R52.reuse, 0x78, !PT ;  /* 0x0000001037367812 */ /* 0x100fe200078e7834 */
[----:B------:R-:W-:Y:S01]  /*61c0*/  UMOV UR6, 0x400 ;  /* 0x0000040000067882 */ /* 0x000fe20000000000 */
[----:B0-----:R-:W-:Y:S02]  /*61d0*/  LOP3.LUT R195, R193, 0x30, R52, 0x78, !PT ;  /* 0x00000030c1c37812 */ /* 0x001fe400078e7834 */
[----:B------:R-:W-:Y:S01]  /*61e0*/  LOP3.LUT R52, R57, 0xe0, RZ, 0xc0, !PT ;  /* 0x000000e039347812 */ /* 0x000fe200078ec0ff */
[----:B------:R-:W-:-:S04]  /*61f0*/  ULEA UR6, UR7, UR6, 0x18 ;  /* 0x0000000607067291 */ /* 0x000fc8000f8ec0ff */
[----:B------:R-:W-:Y:S01]  /*6200*/  IMAD R52, R53, 0x4, R52 ;  /* 0x0000000435347824 */ /* 0x000fe200078e0234 */
[----:B------:R-:W-:-:S03]  /*6210*/  LOP3.LUT R53, R240, 0x40, RZ, 0x3c, !PT ;  /* 0x00000040f0357812 */ /* 0x000fc600078e3cff */
[----:B------:R-:W-:Y:S01]  /*6220*/  IMAD.U32 R195, R52, 0x40, R195 ;  /* 0x0000004034c37824 */ /* 0x000fe200078e00c3 */
[C---:B------:R-:W-:Y:S01]  /*6230*/  LOP3.LUT R52, R240.reuse, 0x20, RZ, 0x3c, !PT ;  /* 0x00000020f0347812 */ /* 0x040fe200078e3cff */
[----:B------:R-:W-:Y:S04]  /*6240*/  STS.U16 [R251+UR4+0x8e00], R241 ;  /* 0x008e00f1fb007988 */ /* 0x000fe80008000404 */
        /* <DEDUP_REMOVED lines=15> */
[----:B------:R-:W-:Y:S04]  /*6340*/  STS.U16 [R247+UR4], R230 ;  /* 0x000000e6f7007988 */ /* 0x000fe80008000404 */
[----:B------:R-:W-:Y:S04]  /*6350*/  STS.U16 [R247+UR4+0x800], R229 ;  /* 0x000800e5f7007988 */ /* 0x000fe80008000404 */
[----:B------:R-:W-:Y:S04]  /*6360*/  STS.U16 [R247+UR4+0x1000], R228 ;  /* 0x001000e4f7007988 */ /* 0x000fe80008000404 */
[----:B------:R-:W-:Y:S04]  /*6370*/  STS.U16 [R247+UR4+0x1800], R227 ;  /* 0x001800e3f7007988 */ /* 0x000fe80008000404 */
[----:B------:R-:W-:Y:S04]  /*6380*/  STS.U16 [R247+UR4+0x2000], R226 ;  /* 0x002000e2f7007988 */ /* 0x000fe80008000404 */
[----:B---3--:R-:W-:Y:S04]  /*6390*/  STS.U16 [R247+UR4+0x2800], R208 ;  /* 0x002800d0f7007988 */ /* 0x008fe80008000404 */
        /* <DEDUP_REMOVED lines=19> */
[----:B------:R0:W-:Y:S04]  /*64d0*/  STS.U16 [R53+UR6+0x5400], R205 ;  /* 0x005400cd35007988 */ /* 0x0001e80008000406 */
[----:B------:R-:W-:Y:S01]  /*64e0*/  STS.U16 [R53+UR6+0x4c00], R206 ;  /* 0x004c00ce35007988 */ /* 0x000fe20008000406 */
[----:B0-----:R-:W-:-:S03]  /*64f0*/  LOP3.LUT R205, R240, 0x60, RZ, 0x3c, !PT ;  /* 0x00000060f0cd7812 */ /* 0x001fc600078e3cff */
        /* <DEDUP_REMOVED lines=26> */
[----:B--2---:R-:W-:Y:S04]  /*66a0*/  STS.U16 [R205+UR6+0x2e00], R238 ;  /* 0x002e00eecd007988 */ /* 0x004fe80008000406 */
[----:B------:R-:W-:Y:S04]  /*66b0*/  STS.U16 [R205+UR6+0x3600], R239 ;  /* 0x003600efcd007988 */ /* 0x000fe80008000406 */
[----:B----4-:R-:W-:Y:S04]  /*66c0*/  STS.U16 [R205+UR6+0x3e00], R252 ;  /* 0x003e00fccd007988 */ /* 0x010fe80008000406 */
[----:B-----5:R-:W-:Y:S01]  /*66d0*/  STS.U16 [R205+UR6+0x4600], R56 ;  /* 0x00460038cd007988 */ /* 0x020fe20008000406 */
[----:B------:R-:W-:Y:S01]  /*66e0*/  BAR.SYNC.DEFER_BLOCKING 0x0 ;  /* 0x0000000000007b1d */ /* 0x000fe20000010000 */
[----:B------:R-:W-:-:S05]  /*66f0*/  IMAD.SHL.U32 R193, R57, 0x20, RZ ;  /* 0x0000002039c17824 */ /* 0x000fca00078e00ff */
[----:B------:R-:W-:-:S05]  /*6700*/  LOP3.LUT R193, R54, 0x200, R193, 0xf8, !PT ;  /* 0x0000020036c17812 */ /* 0x000fca00078ef8c1 */
[----:B------:R-:W-:Y:S04]  /*6710*/  LDSM.16.MT88.4 R52, [R193+UR6+0x8000] ;  /* 0x00800006c134783b */ /* 0x000fe80008004200 */
[----:B------:R-:W1:Y:S04]  /*6720*/  LDSM.16.M88.4 R60, [R195+UR6] ;  /* 0x00000006c33c783b */ /* 0x000e680008000200 */
[----:B------:R-:W2:Y:S01]  /*6730*/  LDSM.16.M88.4 R80, [R195+UR6+0x4000] ;  /* 0x00400006c350783b */ /* 0x000ea20008000200 */
[----:B0-----:R-:W-:-:S03]  /*6740*/  LOP3.LUT R192, R193, 0x20, RZ, 0x3c, !PT ;  /* 0x00000020c1c07812 */ /* 0x001fc600078e3cff */
[----:B------:R-:W-:Y:S04]  /*6750*/  LDSM.16.MT88.4 R68, [R193+UR6+0x8400] ;  /* 0x00840006c144783b */ /* 0x000fe80008004200 */
[----:B------:R-:W0:Y:S01]  /*6760*/  LDSM.16.MT88.4 R56, [R192+UR6+0x8000] ;  /* 0x00800006c038783b */ /* 0x000e220008004200 */
[----:B------:R-:W-:-:S03]  /*6770*/  LOP3.LUT R194, R195, 0x40, RZ, 0x3c, !PT ;  /* 0x00000040c3c27812 */ /* 0x000fc600078e3cff */
[----:B------:R-:W-:Y:S01]  /*6780*/  LDSM.16.MT88.4 R88, [R193+UR6+0x8800] ;  /* 0x00880006c158783b */ /* 0x000fe20008004200 */
[C---:B-1----:R-:W-:Y:S08]  /*6790*/  HMMA.16816.F32 R72, R52.reuse, R60, R72 ;  /* 0x0000003c3448723c */ /* 0x042ff00000001848 */
[----:B--2---:R-:W-:Y:S01]  /*67a0*/  HMMA.16816.F32 R52, R52, R80, R64 ;  /* 0x000000503434723c */ /* 0x004fe20000001840 */
[----:B------:R-:W1:Y:S07]  /*67b0*/  LDSM.16.MT88.4 R64, [R192+UR6+0x8400] ;  /* 0x00840006c040783b */ /* 0x000e6e0008004200 */
[C---:B0-----:R-:W-:Y:S08]  /*67c0*/  HMMA.16816.F32 R76, R56.reuse, R60, R76 ;  /* 0x0000003c384c723c */ /* 0x041ff0000000184c */
[----:B------:R-:W-:Y:S01]  /*67d0*/  HMMA.16816.F32 R84, R56, R80, R84 ;  /* 0x000000503854723c */ /* 0x000fe20000001854 */
[----:B------:R-:W0:Y:S07]  /*67e0*/  LDSM.16.M88.4 R56, [R194+UR6] ;  /* 0x00000006c238783b */ /* 0x000e2e0008000200 */
[C---:B------:R-:W-:Y:S08]  /*67f0*/  HMMA.16816.F32 R72, R68.reuse, R62, R72 ;  /* 0x0000003e4448723c */ /* 0x040ff00000001848 */
[----:B------:R-:W-:Y:S01]  /*6800*/  HMMA.16816.F32 R68, R68, R82, R52 ;  /* 0x000000524444723c */ /* 0x000fe20000001834 */
[----:B------:R-:W2:Y:S07]  /*6810*/  LDSM.16.M88.4 R52, [R194+UR6+0x4000] ;  /* 0x00400006c234783b */ /* 0x000eae0008000200 */
[C---:B-1----:R-:W-:Y:S01]  /*6820*/  HMMA.16816.F32 R60, R64.reuse, R62, R76 ;  /* 0x0000003e403c723c */ /* 0x042fe2000000184c */
[----:B------:R-:W1:Y:S07]  /*6830*/  LDSM.16.MT88.4 R76, [R192+UR6+0x8800] ;  /* 0x00880006c04c783b */ /* 0x000e6e0008004200 */
[----:B------:R-:W-:Y:S01]  /*6840*/  HMMA.16816.F32 R64, R64, R82, R84 ;  /* 0x000000524040723c */ /* 0x000fe20000001854 */
[----:B------:R-:W3:Y:S04]  /*6850*/  LDSM.16.MT88.4 R84, [R193+UR6+0x8c00] ;  /* 0x008c0006c154783b */ /* 0x000ee80008004200 */
[----:B------:R-:W4:Y:S03]  /*6860*/  LDSM.16.MT88.4 R80, [R192+UR6+0x8c00] ;  /* 0x008c0006c050783b */ /* 0x000f260008004200 */
[C---:B0-----:R-:W-:Y:S08]  /*6870*/  HMMA.16816.F32 R72, R88.reuse, R56, R72 ;  /* 0x000000385848723c */ /* 0x041ff00000001848 */
[----:B--2---:R-:W-:Y:S01]  /*6880*/  HMMA.16816.F32 R88, R88, R52, R68 ;  /* 0x000000345858723c */ /* 0x004fe20000001844 */
[----:B------:R-:W-:Y:S07]  /*6890*/  LDSM.16.M88.4 R68, [R195+UR6+0x80] ;  /* 0x00008006c344783b */ /* 0x000fee0008000200 */
[C---:B-1----:R-:W-:Y:S08]  /*68a0*/  HMMA.16816.F32 R60, R76.reuse, R56, R60 ;  /* 0x000000384c3c723c */ /* 0x042ff0000000183c */
[----:B------:R-:W-:Y:S01]  /*68b0*/  HMMA.16816.F32 R76, R76, R52, R64 ;  /* 0x000000344c4c723c */ /* 0x000fe20000001840 */
[----:B------:R-:W0:Y:S01]  /*68c0*/  LDSM.16.MT88.4 R64, [R193+UR6+0x9000] ;  /* 0x00900006c140783b */ /* 0x000e220008004200 */
[----:B------:R-:W-:-:S06]  /*68d0*/  IMAD.MOV.U32 R52, RZ, RZ, R92 ;  /* 0x000000ffff347224 */ /* 0x000fcc00078e005c */
[----:B---3--:R-:W-:Y:S01]  /*68e0*/  HMMA.16816.F32 R72, R84, R58, R72 ;  /* 0x0000003a5448723c */ /* 0x008fe20000001848 */
[----:B------:R-:W-:-:S07]  /*68f0*/  IMAD.MOV.U32 R53, RZ, RZ, R51 ;  /* 0x000000ffff357224 */ /* 0x000fce00078e0033 */
[----:B------:R-:W-:Y:S01]  /*6900*/  HMMA.16816.F32 R88, R84, R54, R88 ;  /* 0x000000365458723c */ /* 0x000fe20000001858 */
[----:B------:R-:W1:Y:S01]  /*6910*/  LDSM.16.M88.4 R84, [R195+UR6+0x4080] ;  /* 0x00408006c354783b */ /* 0x000e620008000200 */
[----:B------:R-:W-:Y:S02]  /*6920*/  IMAD.MOV.U32 R200, RZ, RZ, R94 ;  /* 0x000000ffffc87224 */ /* 0x000fe400078e005e */
[----:B------:R-:W-:-:S04]  /*6930*/  IMAD.WIDE R52, R174, 0x2, R52 ;  /* 0x00000002ae347825 */ /* 0x000fc800078e0234 */
[C---:B----4-:R-:W-:Y:S01]  /*6940*/  HMMA.16816.F32 R60, R80.reuse, R58, R60 ;  /* 0x0000003a503c723c */ /* 0x050fe2000000183c */
[----:B------:R-:W-:Y:S01]  /*6950*/  IMAD.MOV.U32 R94, RZ, RZ, R96 ;  /* 0x000000ffff5e7224 */ /* 0x000fe200078e0060 */
[----:B------:R-:W2:Y:S01]  /*6960*/  LDSM.16.MT88.4 R56, [R192+UR6+0x9000] ;  /* 0x00900006c038783b */ /* 0x000ea20008004200 */
[----:B------:R-:W-:Y:S02]  /*6970*/  IMAD.MOV.U32 R96, RZ, RZ, R98 ;  /* 0x000000ffff607224 */ /* 0x000fe400078e0062 */
[----:B------:R-:W-:Y:S02]  /*6980*/  IMAD.MOV.U32 R92, RZ, RZ, R52 ;  /* 0x000000ffff5c7224 */ /* 0x000fe400078e0034 */
[----:B------:R-:W-:Y:S02]  /*6990*/  IMAD.MOV.U32 R51, RZ, RZ, R53 ;  /* 0x000000ffff337224 */ /* 0x000fe400078e0035 */
[----:B------:R-:W-:Y:S01]  /*69a0*/  IMAD.WIDE R52, R174, 0x2, R96 ;  /* 0x00000002ae347825 */ /* 0x000fe200078e0260 */
[----:B------:R-:W-:Y:S03]  /*69b0*/  HMMA.16816.F32 R76, R80, R54, R76 ;  /* 0x00000036504c723c */ /* 0x000fe6000000184c */
[----:B------:R-:W-:-:S02]  /*69c0*/  IMAD.MOV.U32 R98, RZ, RZ, R52 ;  /* 0x000000ffff627224 */ /* 0x000fc400078e0034 */
[----:B------:R-:W-:Y:S02]  /*69d0*/  IMAD.MOV.U32 R97, RZ, RZ, R53 ;  /* 0x000000ffff617224 */ /* 0x000fe400078e0035 */
[----:B------:R-:W-:Y:S02]  /*69e0*/  IMAD.MOV.U32 R52, RZ, RZ, R100 ;  /* 0x000000ffff347224 */ /* 0x000fe400078e0064 */
[----:B------:R-:W-:Y:S02]  /*69f0*/  IMAD.MOV.U32 R53, RZ, RZ, R99 ;  /* 0x000000ffff357224 */ /* 0x000fe400078e0063 */
[----:B------:R-:W-:Y:S02]  /*6a00*/  IMAD.MOV.U32 R54, RZ, RZ, R102 ;  /* 0x000000ffff367224 */ /* 0x000fe400078e0066 */
[----:B------:R-:W-:Y:S02]  /*6a10*/  IMAD.MOV.U32 R55, RZ, RZ, R101 ;  /* 0x000000ffff377224 */ /* 0x000fe400078e0065 */
[----:B------:R-:W-:-:S02]  /*6a20*/  IMAD.MOV.U32 R81, RZ, RZ, R103 ;  /* 0x000000ffff517224 */ /* 0x000fc400078e0067 */
[----:B------:R-:W-:-:S04]  /*6a30*/  IMAD.WIDE R100, R174, 0x2, R52 ;  /* 0x00000002ae647825 */ /* 0x000fc800078e0234 */
[----:B------:R-:W-:Y:S02]  /*6a40*/  IMAD.WIDE R102, R174, 0x2, R54 ;  /* 0x00000002ae667825 */ /* 0x000fe400078e0236 */
[----:B------:R-:W3:Y:S02]  /*6a50*/  LDSM.16.MT88.4 R52, [R193+UR6+0x9400] ;  /* 0x00940006c134783b */ /* 0x000ee40008004200 */
[----:B------:R-:W-:-:S04]  /*6a60*/  IMAD.MOV.U32 R80, RZ, RZ, R104 ;  /* 0x000000ffff507224 */ /* 0x000fc800078e0068 */
[----:B------:R-:W-:-:S04]  /*6a70*/  IMAD.WIDE R80, R174, 0x2, R80 ;  /* 0x00000002ae507825 */ /* 0x000fc800078e0250 */
[----:B------:R-:W-:Y:S02]  /*6a80*/  IMAD.MOV.U32 R104, RZ, RZ, R80 ;  /* 0x000000ffff687224 */ /* 0x000fe400078e0050 */
[----:B------:R-:W-:Y:S02]  /*6a90*/  IMAD.MOV.U32 R80, RZ, RZ, R106 ;  /* 0x000000ffff507224 */ /* 0x000fe400078e006a */
[----:B------:R-:W-:Y:S02]  /*6aa0*/  IMAD.MOV.U32 R106, RZ, RZ, R108 ;  /* 0x000000ffff6a7224 */ /* 0x000fe400078e006c */
[----:B------:R-:W-:Y:S02]  /*6ab0*/  IMAD.MOV.U32 R99, RZ, RZ, R101 ;  /* 0x000000ffff637224 */ /* 0x000fe400078e0065 */
[----:B------:R-:W-:Y:S02]  /*6ac0*/  IMAD.MOV.U32 R108, RZ, RZ, R110 ;  /* 0x000000ffff6c7224 */ /* 0x000fe400078e006e */
[----:B------:R-:W-:Y:S01]  /*6ad0*/  IMAD.MOV.U32 R101, RZ, RZ, R103 ;  /* 0x000000ffff657224 */ /* 0x000fe200078e0067 */
[----:B0-----:R-:W-:Y:S01]  /*6ae0*/  HMMA.16816.F32 R72, R64, R68, R72 ;  /* 0x000000444048723c */ /* 0x001fe20000001848 */
[----:B------:R-:W-:-:S02]  /*6af0*/  IMAD.MOV.U32 R103, RZ, RZ, R81 ;  /* 0x000000ffff677224 */ /* 0x000fc400078e0051 */
[----:B------:R-:W-:-:S05]  /*6b00*/  IMAD.MOV.U32 R81, RZ, RZ, R105 ;  /* 0x000000ffff517224 */ /* 0x000fca00078e0069 */
[----:B-1----:R-:W-:Y:S01]  /*6b10*/  HMMA.16816.F32 R88, R64, R84, R88 ;  /* 0x000000544058723c */ /* 0x002fe20000001858 */
[----:B------:R-:W-:-:S04]  /*6b20*/  IMAD.WIDE R66, R174, 0x2, R106 ;  /* 0x00000002ae427825 */ /* 0x000fc800078e026a */
[----:B------:R-:W-:-:S04]  /*6b30*/  IMAD.WIDE R64, R174, 0x2, R108 ;  /* 0x00000002ae407825 */ /* 0x000fc800078e026c */
[----:B------:R-:W-:-:S04]  /*6b40*/  IMAD.WIDE R80, R174, 0x2, R80 ;  /* 0x00000002ae507825 */ /* 0x000fc800078e0250 */
[----:B------:R-:W-:Y:S02]  /*6b50*/  IMAD.MOV.U32 R108, RZ, RZ, R66 ;  /* 0x000000ffff6c7224 */ /* 0x000fe400078e0042 */
[----:B------:R-:W-:Y:S02]  /*6b60*/  IMAD.MOV.U32 R107, RZ, RZ, R67 ;  /* 0x000000ffff6b7224 */ /* 0x000fe400078e0043 */
[----:B------:R-:W-:Y:S02]  /*6b70*/  IMAD.MOV.U32 R110, RZ, RZ, R64 ;  /* 0x000000ffff6e7224 */ /* 0x000fe400078e0040 */
[----:B------:R-:W-:Y:S02]  /*6b80*/  IMAD.MOV.U32 R109, RZ, RZ, R65 ;  /* 0x000000ffff6d7224 */ /* 0x000fe400078e0041 */
[----:B------:R-:W0:Y:S01]  /*6b90*/  LDSM.16.MT88.4 R64, [R192+UR6+0x9400] ;  /* 0x00940006c040783b */ /* 0x000e220008004200 */
[----:B------:R-:W-:Y:S01]  /*6ba0*/  IMAD.MOV.U32 R106, RZ, RZ, R80 ;  /* 0x000000ffff6a7224 */ /* 0x000fe200078e0050 */
[----:B--2---:R-:W-:Y:S01]  /*6bb0*/  HMMA.16816.F32 R60, R56, R68, R60 ;  /* 0x00000044383c723c */ /* 0x004fe2000000183c */
[----:B------:R-:W-:-:S02]  /*6bc0*/  IMAD.MOV.U32 R80, RZ, RZ, R112 ;  /* 0x000000ffff507224 */ /* 0x000fc400078e0070 */
[----:B------:R-:W-:Y:S02]  /*6bd0*/  IMAD.MOV.U32 R112, RZ, RZ, R114 ;  /* 0x000000ffff707224 */ /* 0x000fe400078e0072 */
[----:B------:R-:W-:Y:S02]  /*6be0*/  IMAD.MOV.U32 R68, RZ, RZ, R116 ;  /* 0x000000ffff447224 */ /* 0x000fe400078e0074 */
[----:B------:R-:W-:Y:S02]  /*6bf0*/  IMAD.MOV.U32 R69, RZ, RZ, R115 ;  /* 0x000000ffff457224 */ /* 0x000fe400078e0073 */
[----:B------:R-:W-:-:S04]  /*6c00*/  IMAD.WIDE R114, R174, 0x2, R112 ;  /* 0x00000002ae727825 */ /* 0x000fc800078e0270 */
[----:B------:R-:W-:Y:S02]  /*6c10*/  IMAD.MOV.U32 R105, RZ, RZ, R81 ;  /* 0x000000ffff697224 */ /* 0x000fe400078e0051 */
[----:B------:R-:W-:Y:S01]  /*6c20*/  IMAD.WIDE R68, R174, 0x2, R68 ;  /* 0x00000002ae447825 */ /* 0x000fe200078e0244 */
[----:B------:R-:W-:Y:S03]  /*6c30*/  HMMA.16816.F32 R76, R56, R84, R76 ;  /* 0x00000054384c723c */ /* 0x000fe6000000184c */
[----:B------:R-:W-:Y:S02]  /*6c40*/  IMAD.MOV.U32 R81, RZ, RZ, R111 ;  /* 0x000000ffff517224 */ /* 0x000fe400078e006f */
[----:B------:R-:W-:Y:S02]  /*6c50*/  IMAD.MOV.U32 R113, RZ, RZ, R115 ;  /* 0x000000ffff717224 */ /* 0x000fe400078e0073 */
[----:B------:R-:W-:-:S02]  /*6c60*/  IMAD.MOV.U32 R116, RZ, RZ, R68 ;  /* 0x000000ffff747224 */ /* 0x000fc400078e0044 */
[----:B------:R-:W-:Y:S02]  /*6c70*/  IMAD.MOV.U32 R115, RZ, RZ, R69 ;  /* 0x000000ffff737224 */ /* 0x000fe400078e0045 */
[----:B------:R-:W-:-:S04]  /*6c80*/  IMAD.WIDE R80, R174, 0x2, R80 ;  /* 0x00000002ae507825 */ /* 0x000fc800078e0250 */
[----:B------:R-:W-:Y:S02]  /*6c90*/  IMAD.MOV.U32 R56, RZ, RZ, R118 ;  /* 0x000000ffff387224 */ /* 0x000fe400078e0076 */
[----:B------:R-:W-:Y:S02]  /*6ca0*/  IMAD.MOV.U32 R57, RZ, RZ, R117 ;  /* 0x000000ffff397224 */ /* 0x000fe400078e0075 */
[----:B------:R-:W-:Y:S02]  /*6cb0*/  IMAD.MOV.U32 R68, RZ, RZ, R120 ;  /* 0x000000ffff447224 */ /* 0x000fe400078e0078 */
[----:B------:R-:W-:Y:S01]  /*6cc0*/  IMAD.MOV.U32 R69, RZ, RZ, R119 ;  /* 0x000000ffff457224 */ /* 0x000fe200078e0077 */
[----:B---3--:R-:W-:Y:S01]  /*6cd0*/  HMMA.16816.F32 R88, R52, R86, R88 ;  /* 0x000000563458723c */ /* 0x008fe20000001858 */
[----:B------:R-:W-:Y:S02]  /*6ce0*/  IMAD.MOV.U32 R112, RZ, RZ, R80 ;  /* 0x000000ffff707224 */ /* 0x000fe400078e0050 */
[----:B------:R-:W-:-:S02]  /*6cf0*/  IMAD.MOV.U32 R111, RZ, RZ, R81 ;  /* 0x000000ffff6f7224 */ /* 0x000fc400078e0051 */
[----:B------:R-:W-:-:S03]  /*6d00*/  IMAD.WIDE R68, R174, 0x2, R68 ;  /* 0x00000002ae447825 */ /* 0x000fc600078e0244 */
[----:B------:R-:W-:Y:S01]  /*6d10*/  HMMA.16816.F32 R80, R52, R70, R72 ;  /* 0x000000463450723c */ /* 0x000fe20000001848 */
[----:B------:R-:W-:Y:S01]  /*6d20*/  IMAD.WIDE R118, R174, 0x2, R56 ;  /* 0x00000002ae767825 */ /* 0x000fe200078e0238 */
[----:B------:R-:W-:Y:S04]  /*6d30*/  LDSM.16.MT88.4 R72, [R193+UR6+0x9800] ;  /* 0x00980006c148783b */ /* 0x000fe80008004200 */
[----:B------:R-:W1:Y:S01]  /*6d40*/  LDSM.16.M88.4 R56, [R194+UR6+0x80] ;  /* 0x00008006c238783b */ /* 0x000e620008000200 */
[----:B------:R-:W-:-:S03]  /*6d50*/  IMAD.MOV.U32 R120, RZ, RZ, R68 ;  /* 0x000000ffff787224 */ /* 0x000fc600078e0044 */
[----:B------:R-:W2:Y:S01]  /*6d60*/  LDSM.16.M88.4 R52, [R194+UR6+0x4080] ;  /* 0x00408006c234783b */ /* 0x000ea20008000200 */
[----:B------:R-:W-:-:S04]  /*6d70*/  IMAD.WIDE R198, R174, 0x2, R94 ;  /* 0x00000002aec67825 */ /* 0x000fc800078e025e */
[----:B------:R-:W-:Y:S02]  /*6d80*/  IMAD.MOV.U32 R68, RZ, RZ, R122 ;  /* 0x000000ffff447224 */ /* 0x000fe400078e007a */
[----:B------:R-:W-:Y:S02]  /*6d90*/  IMAD.MOV.U32 R122, RZ, RZ, R124 ;  /* 0x000000ffff7a7224 */ /* 0x000fe400078e007c */
[----:B------:R-:W-:Y:S02]  /*6da0*/  IMAD.MOV.U32 R96, RZ, RZ, R198 ;  /* 0x000000ffff607224 */ /* 0x000fe400078e00c6 */
[----:B------:R-:W-:Y:S02]  /*6db0*/  IMAD.MOV.U32 R95, RZ, RZ, R199 ;  /* 0x000000ffff5f7224 */ /* 0x000fe400078e00c7 */
[----:B------:R-:W-:Y:S02]  /*6dc0*/  IMAD.MOV.U32 R124, RZ, RZ, R126 ;  /* 0x000000ffff7c7224 */ /* 0x000fe400078e007e */
[----:B------:R-:W-:-:S04]  /*6dd0*/  IMAD.WIDE R198, R174, 0x2, R122 ;  /* 0x00000002aec67825 */ /* 0x000fc800078e027a */
[----:B------:R-:W-:Y:S02]  /*6de0*/  IMAD.MOV.U32 R117, RZ, RZ, R119 ;  /* 0x000000ffff757224 */ /* 0x000fe400078e0077 */
[----:B------:R-:W-:-:S04]  /*6df0*/  IMAD.WIDE R84, R174, 0x2, R124 ;  /* 0x00000002ae547825 */ /* 0x000fc800078e027c */
[----:B------:R-:W-:Y:S02]  /*6e00*/  IMAD.MOV.U32 R119, RZ, RZ, R69 ;  /* 0x000000ffff777224 */ /* 0x000fe400078e0045 */
[----:B------:R-:W-:Y:S02]  /*6e10*/  IMAD.MOV.U32 R124, RZ, RZ, R198 ;  /* 0x000000ffff7c7224 */ /* 0x000fe400078e00c6 */
[----:B------:R-:W-:Y:S02]  /*6e20*/  IMAD.MOV.U32 R69, RZ, RZ, R121 ;  /* 0x000000ffff457224 */ /* 0x000fe400078e0079 */
[----:B------:R-:W-:Y:S02]  /*6e30*/  IMAD.MOV.U32 R198, RZ, RZ, R128 ;  /* 0x000000ffffc67224 */ /* 0x000fe400078e0080 */
[----:B------:R-:W-:Y:S02]  /*6e40*/  IMAD.MOV.U32 R128, RZ, RZ, R130 ;  /* 0x000000ffff807224 */ /* 0x000fe400078e0082 */
[----:B------:R-:W-:-:S02]  /*6e50*/  IMAD.MOV.U32 R130, RZ, RZ, R132 ;  /* 0x000000ffff827224 */ /* 0x000fc400078e0084 */
[C---:B------:R-:W-:Y:S01]  /*6e60*/  IMAD.WIDE R68, R174.reuse, 0x2, R68 ;  /* 0x00000002ae447825 */ /* 0x040fe200078e0244 */
[C---:B0-----:R-:W-:Y:S03]  /*6e70*/  HMMA.16816.F32 R60, R64.reuse, R70, R60 ;  /* 0x00000046403c723c */ /* 0x041fe6000000183c */
[----:B------:R-:W-:Y:S02]  /*6e80*/  IMAD.MOV.U32 R126, RZ, RZ, R84 ;  /* 0x000000ffff7e7224 */ /* 0x000fe400078e0054 */
[----:B------:R-:W-:Y:S02]  /*6e90*/  IMAD.MOV.U32 R125, RZ, RZ, R85 ;  /* 0x000000ffff7d7224 */ /* 0x000fe400078e0055 */
[----:B------:R-:W-:Y:S01]  /*6ea0*/  IMAD.WIDE R84, R174, 0x2, R130 ;  /* 0x00000002ae547825 */ /* 0x000fe200078e0282 */
[----:B------:R-:W-:Y:S01]  /*6eb0*/  HMMA.16816.F32 R76, R64, R86, R76 ;  /* 0x00000056404c723c */ /* 0x000fe2000000184c */
[----:B------:R-:W-:-:S02]  /*6ec0*/  MOV R67, R135 ;  /* 0x0000008700437202 */ /* 0x000fc40000000f00 */
[----:B------:R-:W-:Y:S02]  /*6ed0*/  IMAD.MOV.U32 R122, RZ, RZ, R68 ;  /* 0x000000ffff7a7224 */ /* 0x000fe400078e0044 */
[----:B------:R-:W-:Y:S02]  /*6ee0*/  IMAD.MOV.U32 R121, RZ, RZ, R69 ;  /* 0x000000ffff797224 */ /* 0x000fe400078e0045 */
[----:B------:R-:W-:Y:S01]  /*6ef0*/  IMAD.MOV.U32 R64, RZ, RZ, R134 ;  /* 0x000000ffff407224 */ /* 0x000fe200078e0086 */
[----:B------:R-:W0:Y:S01]  /*6f00*/  LDSM.16.MT88.4 R68, [R192+UR6+0x9800] ;  /* 0x00980006c044783b */ /* 0x000e220008004200 */
[----:B------:R-:W-:Y:S02]  /*6f10*/  IMAD.MOV.U32 R65, RZ, RZ, R133 ;  /* 0x000000ffff417224 */ /* 0x000fe400078e0085 */
[----:B------:R-:W-:Y:S02]  /*6f20*/  IMAD.MOV.U32 R132, RZ, RZ, R84 ;  /* 0x000000ffff847224 */ /* 0x000fe400078e0054 */
[----:B------:R-:W-:-:S02]  /*6f30*/  IMAD.MOV.U32 R131, RZ, RZ, R85 ;  /* 0x000000ffff837224 */ /* 0x000fc400078e0055 */
[----:B------:R-:W-:Y:S02]  /*6f40*/  IMAD.MOV.U32 R66, RZ, RZ, R136 ;  /* 0x000000ffff427224 */ /* 0x000fe400078e0088 */
[----:B------:R-:W-:Y:S02]  /*6f50*/  IMAD.MOV.U32 R84, RZ, RZ, R138 ;  /* 0x000000ffff547224 */ /* 0x000fe400078e008a */
[----:B------:R-:W-:Y:S02]  /*6f60*/  IMAD.MOV.U32 R85, RZ, RZ, R137 ;  /* 0x000000ffff557224 */ /* 0x000fe400078e0089 */
[----:B------:R-:W-:-:S04]  /*6f70*/  IMAD.WIDE R134, R174, 0x2, R64 ;  /* 0x00000002ae867825 */ /* 0x000fc800078e0240 */
[C---:B------:R-:W-:Y:S01]  /*6f80*/  IMAD.WIDE R136, R174.reuse, 0x2, R66 ;  /* 0x00000002ae887825 */ /* 0x040fe200078e0242 */
[----:B-1----:R-:W-:Y:S01]  /*6f90*/  HMMA.16816.F32 R80, R72, R56, R80 ;  /* 0x000000384850723c */ /* 0x002fe20000001850 */
[----:B------:R-:W1:Y:S02]  /*6fa0*/  LDSM.16.MT88.4 R64, [R193+UR6+0x9c00] ;  /* 0x009c0006c140783b */ /* 0x000e640008004200 */
[----:B------:R-:W-:-:S04]  /*6fb0*/  IMAD.WIDE R84, R174, 0x2, R84 ;  /* 0x00000002ae547825 */ /* 0x000fc800078e0254 */
[----:B------:R-:W-:Y:S02]  /*6fc0*/  IMAD.MOV.U32 R133, RZ, RZ, R135 ;  /* 0x000000ffff857224 */ /* 0x000fe400078e0087 */
[----:B------:R-:W-:Y:S02]  /*6fd0*/  IMAD.MOV.U32 R135, RZ, RZ, R137 ;  /* 0x000000ffff877224 */ /* 0x000fe400078e0089 */
[----:B------:R-:W-:Y:S02]  /*6fe0*/  IMAD.MOV.U32 R138, RZ, RZ, R84 ;  /* 0x000000ffff8a7224 */ /* 0x000fe400078e0054 */
[----:B------:R-:W-:Y:S02]  /*6ff0*/  IMAD.MOV.U32 R137, RZ, RZ, R85 ;  /* 0x000000ffff897224 */ /* 0x000fe400078e0055 */
[----:B------:R-:W-:Y:S02]  /*7000*/  IMAD.MOV.U32 R84, RZ, RZ, R140 ;  /* 0x000000ffff547224 */ /* 0x000fe400078e008c */
[----:B------:R-:W-:-:S02]  /*7010*/  IMAD.MOV.U32 R85, RZ, RZ, R139 ;  /* 0x000000ffff557224 */ /* 0x000fc400078e008b */
[----:B------:R-:W-:Y:S02]  /*7020*/  IMAD.MOV.U32 R140, RZ, RZ, R142 ;  /* 0x000000ffff8c7224 */ /* 0x000fe400078e008e */
[C---:B------:R-:W-:Y:S01]  /*7030*/  IMAD.WIDE R84, R174.reuse, 0x2, R84 ;  /* 0x00000002ae547825 */ /* 0x040fe200078e0254 */
[----:B--2---:R-:W-:Y:S03]  /*7040*/  HMMA.16816.F32 R88, R72, R52, R88 ;  /* 0x000000344858723c */ /* 0x004fe60000001858 */
[----:B------:R-:W-:-:S04]  /*7050*/  IMAD.WIDE R74, R174, 0x2, R140 ;  /* 0x00000002ae4a7825 */ /* 0x000fc800078e028c */
[----:B------:R-:W-:Y:S02]  /*7060*/  IMAD.MOV.U32 R140, RZ, RZ, R84 ;  /* 0x000000ffff8c7224 */ /* 0x000fe400078e0054 */
[----:B------:R-:W-:Y:S02]  /*7070*/  IMAD.MOV.U32 R139, RZ, RZ, R85 ;  /* 0x000000ffff8b7224 */ /* 0x000fe400078e0055 */
[----:B------:R-:W2:Y:S01]  /*7080*/  LDSM.16.MT88.4 R84, [R192+UR6+0x9c00] ;  /* 0x009c0006c054783b */ /* 0x000ea20008004200 */
[----:B------:R-:W-:Y:S01]  /*7090*/  IMAD.MOV.U32 R142, RZ, RZ, R144 ;  /* 0x000000ffff8e7224 */ /* 0x000fe200078e0090 */
[----:B0-----:R-:W-:Y:S03]  /*70a0*/  HMMA.16816.F32 R60, R68, R56, R60 ;  /* 0x00000038443c723c */ /* 0x001fe6000000183c */
[----:B------:R-:W-:-:S04]  /*70b0*/  IMAD.WIDE R72, R174, 0x2, R142 ;  /* 0x00000002ae487825 */ /* 0x000fc800078e028e */
[----:B------:R-:W-:Y:S02]  /*70c0*/  IMAD.MOV.U32 R142, RZ, RZ, R74 ;  /* 0x000000ffff8e7224 */ /* 0x000fe400078e004a */
[----:B------:R-:W-:Y:S02]  /*70d0*/  IMAD.MOV.U32 R74, RZ, RZ, R146 ;  /* 0x000000ffff4a7224 */ /* 0x000fe400078e0092 */
[----:B------:R-:W-:Y:S02]  /*70e0*/  IMAD.MOV.U32 R146, RZ, RZ, R148 ;  /* 0x000000ffff927224 */ /* 0x000fe400078e0094 */
[----:B------:R-:W-:Y:S01]  /*70f0*/  IMAD.MOV.U32 R148, RZ, RZ, R150 ;  /* 0x000000ffff947224 */ /* 0x000fe200078e0096 */
[----:B------:R-:W-:Y:S01]  /*7100*/  HMMA.16816.F32 R68, R68, R52, R76 ;  /* 0x000000344444723c */ /* 0x000fe2000000184c */
        /* <DEDUP_REMOVED lines=9> */
[----:B------:R-:W-:Y:S02]  /*71a0*/  IMAD.MOV.U32 R77, RZ, RZ, R157 ;  /* 0x000000ffff4d7224 */ /* 0x000fe400078e009d */
[----:B------:R-:W-:Y:S02]  /*71b0*/  IMAD.MOV.U32 R56, RZ, RZ, R154 ;  /* 0x000000ffff387224 */ /* 0x000fe400078e009a */
[----:B------:R-:W-:-:S04]  /*71c0*/  IMAD.WIDE R152, R174, 0x2, R52 ;  /* 0x00000002ae987825 */ /* 0x000fc800078e0234 */
[----:B------:R-:W-:Y:S02]  /*71d0*/  IMAD.MOV.U32 R52, RZ, RZ, R156 ;  /* 0x000000ffff347224 */ /* 0x000fe400078e009c */
[----:B------:R-:W-:Y:S02]  /*71e0*/  IMAD.MOV.U32 R53, RZ, RZ, R155 ;  /* 0x000000ffff357224 */ /* 0x000fe400078e009b */
[----:B------:R-:W-:Y:S02]  /*71f0*/  IMAD.MOV.U32 R144, RZ, RZ, R72 ;  /* 0x000000ffff907224 */ /* 0x000fe400078e0048 */
[----:B------:R-:W-:Y:S02]  /*7200*/  IMAD.MOV.U32 R143, RZ, RZ, R73 ;  /* 0x000000ffff8f7224 */ /* 0x000fe400078e0049 */
[----:B------:R-:W-:Y:S02]  /*7210*/  IMAD.MOV.U32 R158, RZ, RZ, R160 ;  /* 0x000000ffff9e7224 */ /* 0x000fe400078e00a0 */
[----:B------:R-:W-:-:S04]  /*7220*/  IMAD.WIDE R74, R174, 0x2, R74 ;  /* 0x00000002ae4a7825 */ /* 0x000fc800078e024a */
[----:B------:R-:W-:-:S04]  /*7230*/  IMAD.WIDE R72, R174, 0x2, R146 ;  /* 0x00000002ae487825 */ /* 0x000fc800078e0292 */
[----:B------:R-:W-:-:S04]  /*7240*/  IMAD.WIDE R76, R174, 0x2, R76 ;  /* 0x00000002ae4c7825 */ /* 0x000fc800078e024c */
[----:B------:R-:W-:-:S04]  /*7250*/  IMAD.WIDE R154, R174, 0x2, R56 ;  /* 0x00000002ae9a7825 */ /* 0x000fc800078e0238 */
[----:B------:R-:W-:Y:S01]  /*7260*/  IMAD.WIDE R52, R174, 0x2, R52 ;  /* 0x00000002ae347825 */ /* 0x000fe200078e0234 */
[----:B------:R-:W-:-:S03]  /*7270*/  UIADD3 UR5, UPT, UPT, UR5, -0x1, URZ ;  /* 0xffffffff05057890 */ /* 0x000fc6000fffe0ff */
[----:B------:R-:W-:-:S04]  /*7280*/  IMAD.WIDE R56, R174, 0x2, R158 ;  /* 0x00000002ae387825 */ /* 0x000fc800078e029e */
[----:B------:R-:W-:Y:S02]  /*7290*/  IMAD.MOV.U32 R160, RZ, RZ, R162 ;  /* 0x000000ffffa07224 */ /* 0x000fe400078e00a2 */
[----:B------:R-:W-:Y:S02]  /*72a0*/  IMAD.MOV.U32 R146, RZ, RZ, R74 ;  /* 0x000000ffff927224 */ /* 0x000fe400078e004a */
[----:B------:R-:W-:Y:S02]  /*72b0*/  IMAD.MOV.U32 R145, RZ, RZ, R75 ;  /* 0x000000ffff917224 */ /* 0x000fe400078e004b */
[----:B------:R-:W-:Y:S02]  /*72c0*/  IMAD.MOV.U32 R148, RZ, RZ, R72 ;  /* 0x000000ffff947224 */ /* 0x000fe400078e0048 */
[----:B------:R-:W-:Y:S02]  /*72d0*/  IMAD.MOV.U32 R147, RZ, RZ, R73 ;  /* 0x000000ffff937224 */ /* 0x000fe400078e0049 */
[----:B------:R-:W-:Y:S01]  /*72e0*/  IMAD.MOV.U32 R151, RZ, RZ, R153 ;  /* 0x000000ffff977224 */ /* 0x000fe200078e0099 */
[----:B-1----:R-:W-:Y:S01]  /*72f0*/  HMMA.16816.F32 R72, R64, R58, R80 ;  /* 0x0000003a4048723c */ /* 0x002fe20000001850 */
[----:B------:R-:W-:-:S02]  /*7300*/  IMAD.MOV.U32 R158, RZ, RZ, R76 ;  /* 0x000000ffff9e7224 */ /* 0x000fc400078e004c */
[----:B------:R-:W-:Y:S02]  /*7310*/  IMAD.MOV.U32 R157, RZ, RZ, R77 ;  /* 0x000000ffff9d7224 */ /* 0x000fe400078e004d */
[----:B------:R-:W-:Y:S02]  /*7320*/  IMAD.MOV.U32 R153, RZ, RZ, R155 ;  /* 0x000000ffff997224 */ /* 0x000fe400078e009b */
[----:B------:R-:W-:Y:S01]  /*7330*/  IMAD.MOV.U32 R156, RZ, RZ, R52 ;  /* 0x000000ffff9c7224 */ /* 0x000fe200078e0034 */
[----:B--2---:R-:W-:Y:S01]  /*7340*/  HMMA.16816.F32 R76, R84, R58, R60 ;  /* 0x0000003a544c723c */ /* 0x004fe2000000183c */
[----:B------:R-:W-:Y:S02]  /*7350*/  IMAD.MOV.U32 R155, RZ, RZ, R53 ;  /* 0x000000ffff9b7224 */ /* 0x000fe400078e0035 */
[----:B------:R-:W-:Y:S02]  /*7360*/  IMAD.MOV.U32 R58, RZ, RZ, R164 ;  /* 0x000000ffff3a7224 */ /* 0x000fe400078e00a4 */
[----:B------:R-:W-:Y:S01]  /*7370*/  IMAD.WIDE R52, R174, 0x2, R160 ;  /* 0x00000002ae347825 */ /* 0x000fe200078e02a0 */
[----:B------:R-:W-:-:S03]  /*7380*/  UISETP.NE.U32.AND UP0, UPT, UR5, URZ, UPT ;  /* 0x000000ff0500728c */ /* 0x000fc6000bf05070 */
[----:B------:R-:W-:Y:S02]  /*7390*/  IMAD.MOV.U32 R164, RZ, RZ, R166 ;  /* 0x000000ffffa47224 */ /* 0x000fe400078e00a6 */
[----:B------:R-:W-:Y:S01]  /*73a0*/  IMAD.MOV.U32 R166, RZ, RZ, R168 ;  /* 0x000000ffffa67224 */ /* 0x000fe200078e00a8 */
[-C--:B------:R-:W-:Y:S01]  /*73b0*/  HMMA.16816.F32 R64, R64, R54.reuse, R88 ;  /* 0x000000364040723c */ /* 0x080fe20000001858 */
[----:B------:R-:W-:Y:S01]  /*73c0*/  IMAD.MOV.U32 R162, RZ, RZ, R52 ;  /* 0x000000ffffa27224 */ /* 0x000fe200078e0034 */
[----:B------:R-:W-:Y:S01]  /*73d0*/  MOV R201, R93 ;  /* 0x0000005d00c97202 */ /* 0x000fe20000000f00 */
        /* <DEDUP_REMOVED lines=13> */
[----:B------:R-:W-:-:S04]  /*74b0*/  IMAD.WIDE R200, R174, 0x2, R200 ;  /* 0x00000002aec87825 */ /* 0x000fc800078e02c8 */
[----:B------:R-:W-:-:S04]  /*74c0*/  IMAD.WIDE R198, R174, 0x2, R198 ;  /* 0x00000002aec67825 */ /* 0x000fc800078e02c6 */
[----:B------:R-:W-:-:S04]  /*74d0*/  IMAD.WIDE R194, R174, 0x2, R128 ;  /* 0x00000002aec27825 */ /* 0x000fc800078e0280 */
[----:B------:R-:W-:-:S04]  /*74e0*/  IMAD.WIDE R58, R174, 0x2, R58 ;  /* 0x00000002ae3a7825 */ /* 0x000fc800078e023a */
[----:B------:R-:W-:-:S04]  /*74f0*/  IMAD.WIDE R56, R174, 0x2, R164 ;  /* 0x00000002ae387825 */ /* 0x000fc800078e02a4 */
[----:B------:R-:W-:-:S04]  /*7500*/  IMAD.WIDE R54, R174, 0x2, R54 ;  /* 0x00000002ae367825 */ /* 0x000fc800078e0236 */
[----:B------:R-:W-:Y:S01]  /*7510*/  IMAD.WIDE R52, R174, 0x2, R170 ;  /* 0x00000002ae347825 */ /* 0x000fe200078e02aa */
[----:B------:R-:W-:-:S03]  /*7520*/  UIADD3 UR8, UPT, UPT, UR8, -0x80, URZ ;  /* 0xffffff8008087890 */ /* 0x000fc6000fffe0ff */
[----:B------:R-:W-:-:S04]  /*7530*/  IMAD.WIDE R4, R174, 0x2, R4 ;  /* 0x00000002ae047825 */ /* 0x000fc800078e0204 */
        /* <DEDUP_REMOVED lines=31> */
[----:B------:R-:W-:Y:S02]  /*7730*/  IMAD.MOV.U32 R165, RZ, RZ, R57 ;  /* 0x000000ffffa57224 */ /* 0x000fe400078e0039 */
[----:B------:R-:W-:-:S04]  /*7740*/  IMAD.WIDE R196, R173, 0x2, R196 ;  /* 0x00000002adc47825 */ /* 0x000fc800078e02c4 */
[----:B------:R-:W-:Y:S02]  /*7750*/  IMAD.MOV.U32 R170, RZ, RZ, R54 ;  /* 0x000000ffffaa7224 */ /* 0x000fe400078e0036 */
[----:B------:R-:W-:Y:S02]  /*7760*/  IMAD.MOV.U32 R169, RZ, RZ, R55 ;  /* 0x000000ffffa97224 */ /* 0x000fe400078e0037 */
[----:B------:R-:W-:Y:S02]  /*7770*/  IMAD.MOV.U32 R172, RZ, RZ, R52 ;  /* 0x000000ffffac7224 */ /* 0x000fe400078e0034 */
[----:B------:R-:W-:Y:S01]  /*7780*/  IMAD.MOV.U32 R171, RZ, RZ, R53 ;  /* 0x000000ffffab7224 */ /* 0x000fe200078e0035 */
[----:B------:R-:W-:Y:S06]  /*7790*/  BRA.U UP0, `(.L_x_2) ;  /* 0xffffffd100447547 */ /* 0x000fec000b83ffff */
[----:B------:R-:W-:Y:S02]  /*77a0*/  F2FP.F16.F32.PACK_AB R79, R87, R79 ;  /* 0x0000004f574f723e */ /* 0x000fe400000000ff */
[----:B------:R-:W-:Y:S02]  /*77b0*/  F2FP.F16.F32.PACK_AB R78, R86, R78 ;  /* 0x0000004e564e723e */ /* 0x000fe400000000ff */
[----:B------:R-:W-:Y:S02]  /*77c0*/  F2FP.F16.F32.PACK_AB R77, R85, R77 ;  /* 0x0000004d554d723e */ /* 0x000fe400000000ff */
[----:B------:R-:W-:Y:S02]  /*77d0*/  F2FP.F16.F32.PACK_AB R76, R84, R76 ;  /* 0x0000004c544c723e */ /* 0x000fe400000000ff */
[----:B------:R-:W-:Y:S02]  /*77e0*/  F2FP.F16.F32.PACK_AB R67, R67, R75 ;  /* 0x0000004b4343723e */ /* 0x000fe400000000ff */
[----:B------:R-:W-:-:S02]  /*77f0*/  F2FP.F16.F32.PACK_AB R66, R66, R74 ;  /* 0x0000004a4242723e */ /* 0x000fc400000000ff */
[----:B------:R-:W-:Y:S02]  /*7800*/  F2FP.F16.F32.PACK_AB R65, R65, R73 ;  /* 0x000000494141723e */ /* 0x000fe400000000ff */
[----:B------:R-:W-:-:S07]  /*7810*/  F2FP.F16.F32.PACK_AB R64, R64, R72 ;  /* 0x000000484040723e */ /* 0x000fce00000000ff */
.L_x_1:
[----:B------:R-:W0:Y:S01]  /*7820*/  S2R R8, SR_TID.X ;  /* 0x0000000000087919 */ /* 0x000e220000002100 */
[----:B------:R-:W1:Y:S01]  /*7830*/  S2UR UR5, SR_CgaCtaId ;  /* 0x00000000000579c3 */ /* 0x000e620000008800 */
[----:B------:R-:W-:Y:S01]  /*7840*/  LOP3.LUT R175, R175, 0x60, RZ, 0xc0, !PT ;  /* 0x00000060afaf7812 */ /* 0x000fe200078ec0ff */
[----:B------:R-:W-:-:S06]  /*7850*/  UMOV UR4, 0x400 ;  /* 0x0000040000047882 */ /* 0x000fcc0000000000 */
[----:B------:R-:W-:Y:S06]  /*7860*/  BAR.SYNC.DEFER_BLOCKING 0x0 ;  /* 0x0000000000007b1d */ /* 0x000fec0000010000 */
[----:B------:R-:W2:Y:S01]  /*7870*/  LDCU.128 UR12, c[0x0][0x390] ;  /* 0x00007200ff0c77ac */ /* 0x000ea20008000c00 */
[----:B-1----:R-:W-:Y:S01]  /*7880*/  ULEA UR4, UR5, UR4, 0x18 ;  /* 0x0000000405047291 */ /* 0x002fe2000f8ec0ff */
[----:B------:R-:W1:Y:S01]  /*7890*/  LDCU UR5, c[0x0][0x3b4] ;  /* 0x00007680ff0577ac */ /* 0x000e620008000800 */
[----:B--2---:R-:W-:Y:S02]  /*78a0*/  ISETP.GE.AND P0, PT, R0, UR14, PT ;  /* 0x0000000e00007c0c */ /* 0x004fe4000bf06270 */
[C---:B0-----:R-:W-:Y:S01]  /*78b0*/  LOP3.LUT R4, R8.reuse, 0xe0, RZ, 0xc0, !PT ;  /* 0x000000e008047812 */ /* 0x041fe200078ec0ff */
[C---:B------:R-:W-:Y:S01]  /*78c0*/  IMAD.SHL.U32 R5, R8.reuse, 0x100, RZ ;  /* 0x0000010008057824 */ /* 0x040fe200078e00ff */
[C---:B------:R-:W-:Y:S01]  /*78d0*/  LOP3.LUT R3, R8.reuse, 0x1c, RZ, 0xc0, !PT ;  /* 0x0000001c08037812 */ /* 0x040fe200078ec0ff */
[----:B------:R-:W-:Y:S01]  /*78e0*/  IMAD.SHL.U32 R6, R8, 0x4, RZ ;  /* 0x0000000408067824 */ /* 0x000fe200078e00ff */
[----:B------:R-:W-:Y:S01]  /*78f0*/  SHF.R.U32.HI R19, RZ, 0x5, R8 ;  /* 0x00000005ff137819 */ /* 0x000fe20000011608 */
[----:B------:R-:W-:Y:S01]  /*7900*/  IMAD R4, R4, 0x8, R175 ;  /* 0x0000000804047824 */ /* 0x000fe200078e02af */
[----:B------:R-:W-:-:S02]  /*7910*/  LOP3.LUT R5, R5, 0x1800, RZ, 0xc0, !PT ;  /* 0x0000180005057812 */ /* 0x000fc400078ec0ff */
[----:B------:R-:W-:Y:S01]  /*7920*/  SGXT.U32 R19, R19, 0x3 ;  /* 0x000000031313781a */ /* 0x000fe20000000000 */
[----:B------:R-:W-:Y:S01]  /*7930*/  IMAD.IADD R3, R3, 0x1, R4 ;  /* 0x0000000103037824 */ /* 0x000fe200078e0204 */
[----:B------:R-:W-:Y:S02]  /*7940*/  LOP3.LUT R7, R5, 0xfc, R6, 0xf8, !PT ;  /* 0x000000fc05077812 */ /* 0x000fe400078ef806 */
[----:B------:R-:W-:Y:S02]  /*7950*/  SHF.R.U32.HI R6, RZ, 0x1, R8 ;  /* 0x00000001ff067819 */ /* 0x000fe40000011608 */
[C---:B------:R-:W-:Y:S01]  /*7960*/  LOP3.LUT R4, R3.reuse, 0x20, RZ, 0x3c, !PT ;  /* 0x0000002003047812 */ /* 0x040fe200078e3cff */
[----:B------:R-:W-:Y:S01]  /*7970*/  STS [R3+UR4], R64 ;  /* 0x0000004003007988 */ /* 0x000fe20008000804 */
[----:B------:R-:W-:Y:S02]  /*7980*/  LOP3.LUT R5, R3, 0x40, RZ, 0x3c, !PT ;  /* 0x0000004003057812 */ /* 0x000fe400078e3cff */
[----:B------:R-:W-:Y:S01]  /*7990*/  LOP3.LUT R21, R7, 0x60, R6, 0x78, !PT ;  /* 0x0000006007157812 */ /* 0x000fe200078e7806 */
[----:B------:R1:W-:Y:S01]  /*79a0*/  STS [R3+UR4+0x80], R65 ;  /* 0x0000804103007988 */ /* 0x0003e20008000804 */
[----:B------:R-:W-:-:S02]  /*79b0*/  LOP3.LUT R6, R3, 0x60, RZ, 0x3c, !PT ;  /* 0x0000006003067812 */ /* 0x000fc400078e3cff */
[C-C-:B------:R-:W-:Y:S01]  /*79c0*/  LOP3.LUT R13, R2.reuse, 0x70, R19.reuse, 0xfe, !PT ;  /* 0x00000070020d7812 */ /* 0x140fe200078efe13 */
[----:B------:R-:W-:Y:S01]  /*79d0*/  STS [R4+UR4+0x800], R66 ;  /* 0x0008004204007988 */ /* 0x000fe20008000804 */
[C-C-:B------:R-:W-:Y:S02]  /*79e0*/  LOP3.LUT R12, R2.reuse, 0x68, R19.reuse, 0xfe, !PT ;  /* 0x00000068020c7812 */ /* 0x140fe400078efe13 */
[C-C-:B------:R-:W-:Y:S01]  /*79f0*/  LOP3.LUT R14, R2.reuse, 0x60, R19.reuse, 0xfe, !PT ;  /* 0x00000060020e7812 */ /* 0x140fe200078efe13 */
[----:B------:R0:W-:Y:S01]  /*7a00*/  STS [R4+UR4+0x880], R67 ;  /* 0x0008804304007988 */ /* 0x0001e20008000804 */
[--C-:B------:R-:W-:Y:S01]  /*7a10*/  LOP3.LUT R15, R2, 0x58, R19.reuse, 0xfe, !PT ;  /* 0x00000058020f7812 */ /* 0x100fe200078efe13 */
[----:B-1----:R-:W-:Y:S01]  /*7a20*/  IMAD R3, R0, UR5, RZ ;  /* 0x0000000500037c24 */ /* 0x002fe2000f8e02ff */
[----:B------:R-:W1:Y:S01]  /*7a30*/  LDCU UR5, c[0x0][0x3b8] ;  /* 0x00007700ff0577ac */ /* 0x000e620008000800 */
[----:B------:R-:W-:Y:S01]  /*7a40*/  STS [R5+UR4+0x1000], R76 ;  /* 0x0010004c05007988 */ /* 0x000fe20008000804 */
[----:B------:R-:W-:-:S02]  /*7a50*/  LOP3.LUT R0, R2, 0x78, R19, 0xfe, !PT ;  /* 0x0000007802007812 */ /* 0x000fc400078efe13 */
[C---:B------:R-:W-:Y:S01]  /*7a60*/  LEA R22, P1, R3.reuse, UR12, 0x1 ;  /* 0x0000000c03167c11 */ /* 0x040fe2000f8208ff */
[----:B------:R2:W-:Y:S01]  /*7a70*/  STS [R5+UR4+0x1080], R77 ;  /* 0x0010804d05007988 */ /* 0x0005e20008000804 */
[C-C-:B------:R-:W-:Y:S02]  /*7a80*/  LOP3.LUT R16, R2.reuse, 0x50, R19.reuse, 0xfe, !PT ;  /* 0x0000005002107812 */ /* 0x140fe400078efe13 */
[----:B------:R-:W-:Y:S01]  /*7a90*/  LEA.HI.X.SX32 R24, R3, UR13, 0x1, P1 ;  /* 0x0000000d03187c11 */ /* 0x000fe200088f0eff */
[----:B------:R-:W-:Y:S01]  /*7aa0*/  STS [R6+UR4+0x1800], R78 ;  /* 0x0018004e06007988 */ /* 0x000fe20008000804 */
[C---:B------:R-:W-:Y:S02]  /*7ab0*/  LOP3.LUT R3, R2.reuse, 0x8, R19, 0xfe, !PT ;  /* 0x0000000802037812 */ /* 0x040fe400078efe13 */
[----:B0-----:R-:W-:Y:S01]  /*7ac0*/  LOP3.LUT R4, R2, R19, RZ, 0xfc, !PT ;  /* 0x0000001302047212 */ /* 0x001fe200078efcff */
[----:B------:R0:W-:Y:S01]  /*7ad0*/  STS [R6+UR4+0x1880], R79 ;  /* 0x0018804f06007988 */ /* 0x0001e20008000804 */
[----:B------:R-:W-:-:S02]  /*7ae0*/  ISETP.LT.AND P4, PT, R3, UR15, !P0 ;  /* 0x0000000f03007c0c */ /* 0x000fc4000c781270 */
[----:B------:R-:W-:Y:S01]  /*7af0*/  ISETP.LT.AND P1, PT, R4, UR15, !P0 ;  /* 0x0000000f04007c0c */ /* 0x000fe2000c721270 */
[----:B------:R-:W-:Y:S01]  /*7b00*/  BAR.SYNC.DEFER_BLOCKING 0x0 ;  /* 0x0000000000007b1d */ /* 0x000fe20000010000 */
[----:B-1----:R-:W-:Y:S01]  /*7b10*/  IMAD R7, R3, UR5, RZ ;  /* 0x0000000503077c24 */ /* 0x002fe2000f8e02ff */
[--C-:B------:R-:W-:Y:S01]  /*7b20*/  LOP3.LUT R17, R2, 0x48, R19.reuse, 0xfe, !PT ;  /* 0x0000004802117812 */ /* 0x100fe200078efe13 */
[----:B--2---:R-:W-:Y:S01]  /*7b30*/  IMAD R5, R4, UR5, RZ ;  /* 0x0000000504057c24 */ /* 0x004fe2000f8e02ff */
[C-C-:B------:R-:W-:Y:S02]  /*7b40*/  LOP3.LUT R18, R2.reuse, 0x40, R19.reuse, 0xfe, !PT ;  /* 0x0000004002127812 */ /* 0x140fe400078efe13 */
[C-C-:B------:R-:W-:Y:S02]  /*7b50*/  LOP3.LUT R11, R2.reuse, 0x38, R19.reuse, 0xfe, !PT ;  /* 0x00000038020b7812 */ /* 0x140fe400078efe13 */
[C-C-:B------:R-:W-:Y:S02]  /*7b60*/  LOP3.LUT R10, R2.reuse, 0x30, R19.reuse, 0xfe, !PT ;  /* 0x00000030020a7812 */ /* 0x140fe400078efe13 */
[----:B------:R-:W-:-:S02]  /*7b70*/  LOP3.LUT R8, R2, 0x28, R19, 0xfe, !PT ;  /* 0x0000002802087812 */ /* 0x000fc400078efe13 */
[C-C-:B------:R-:W-:Y:S02]  /*7b80*/  LOP3.LUT R3, R2.reuse, 0x20, R19.reuse, 0xfe, !PT ;  /* 0x0000002002037812 */ /* 0x140fe400078efe13 */
[C-C-:B------:R-:W-:Y:S02]  /*7b90*/  LOP3.LUT R9, R2.reuse, 0x18, R19.reuse, 0xfe, !PT ;  /* 0x0000001802097812 */ /* 0x140fe400078efe13 */
[----:B------:R-:W-:Y:S01]  /*7ba0*/  LOP3.LUT R2, R2, 0x10, R19, 0xfe, !PT ;  /* 0x0000001002027812 */ /* 0x000fe200078efe13 */
[----:B------:R-:W-:Y:S01]  /*7bb0*/  IMAD R20, R3, UR5, RZ ;  /* 0x0000000503147c24 */ /* 0x000fe2000f8e02ff */
[-C--:B0-----:R-:W-:Y:S02]  /*7bc0*/  LEA R6, P3, R7, R22.reuse, 0x1 ;  /* 0x0000001607067211 */ /* 0x081fe400078608ff */
[----:B------:R-:W-:Y:S01]  /*7bd0*/  LEA R4, P2, R5, R22, 0x1 ;  /* 0x0000001605047211 */ /* 0x000fe200078408ff */
[----:B------:R-:W-:Y:S01]  /*7be0*/  IMAD R19, R2, UR5, RZ ;  /* 0x0000000502137c24 */ /* 0x000fe2000f8e02ff */
[-C--:B------:R-:W-:Y:S01]  /*7bf0*/  LEA.HI.X.SX32 R7, R7, R24.reuse, 0x1, P3 ;  /* 0x0000001807077211 */ /* 0x080fe200018f0eff */
[----:B------:R-:W0:Y:S01]  /*7c00*/  LDS R23, [R21+UR4] ;  /* 0x0000000415177984 */ /* 0x000e220008000800 */
[----:B------:R-:W-:-:S02]  /*7c10*/  LEA.HI.X.SX32 R5, R5, R24, 0x1, P2 ;  /* 0x0000001805057211 */ /* 0x000fc400010f0eff */
[----:B------:R-:W-:Y:S01]  /*7c20*/  ISETP.LT.AND P3, PT, R2, UR15, !P0 ;  /* 0x0000000f02007c0c */ /* 0x000fe2000c761270 */
[----:B------:R-:W1:Y:S01]  /*7c30*/  LDS R25, [R21+UR4+0x100] ;  /* 0x0001000415197984 */ /* 0x000e620008000800 */
[----:B------:R-:W-:-:S03]  /*7c40*/  LEA R2, P2, R19, R22, 0x1 ;  /* 0x0000001613027211 */ /* 0x000fc600078408ff */
[----:B------:R-:W2:Y:S04]  /*7c50*/  LDS R27, [R21+UR4+0x200] ;  /* 0x00020004151b7984 */ /* 0x000ea80008000800 */
[----:B------:R-:W3:Y:S04]  /*7c60*/  LDS R29, [R21+UR4+0x300] ;  /* 0x00030004151d7984 */ /* 0x000ee80008000800 */
[----:B------:R-:W4:Y:S04]  /*7c70*/  LDS R31, [R21+UR4+0x400] ;  /* 0x00040004151f7984 */ /* 0x000f280008000800 */
[----:B------:R-:W5:Y:S04]  /*7c80*/  LDS R33, [R21+UR4+0x500] ;  /* 0x0005000415217984 */ /* 0x000f680008000800 */
[----:B------:R-:W4:Y:S04]  /*7c90*/  LDS R35, [R21+UR4+0x600] ;  /* 0x0006000415237984 */ /* 0x000f280008000800 */
[----:B------:R-:W5:Y:S04]  /*7ca0*/  LDS R37, [R21+UR4+0x700] ;  /* 0x0007000415257984 */ /* 0x000f680008000800 */
[----:B0-----:R0:W-:Y:S01]  /*7cb0*/  @P1 STG.E.U16 desc[UR10][R4.64], R23 ;  /* 0x0000001704001986 */ /* 0x0011e2000c10150a */
[----:B------:R-:W-:-:S02]  /*7cc0*/  ISETP.LT.AND P1, PT, R3, UR15, !P0 ;  /* 0x0000000f03007c0c */ /* 0x000fc4000c721270 */
[----:B------:R-:W-:Y:S01]  /*7cd0*/  LEA.HI.X.SX32 R3, R19, R24, 0x1, P2 ;  /* 0x0000001813037211 */ /* 0x000fe200010f0eff */
[----:B-1----:R1:W-:Y:S01]  /*7ce0*/  @P4 STG.E.U16 desc[UR10][R6.64], R25 ;  /* 0x0000001906004986 */ /* 0x0023e2000c10150a */
[C---:B------:R-:W-:Y:S01]  /*7cf0*/  ISETP.LT.AND P4, PT, R9.reuse, UR15, !P0 ;  /* 0x0000000f09007c0c */ /* 0x040fe2000c781270 */
[----:B------:R-:W-:Y:S01]  /*7d00*/  IMAD R9, R9, UR5, RZ ;  /* 0x0000000509097c24 */ /* 0x000fe2000f8e02ff */
[C---:B------:R-:W-:Y:S01]  /*7d10*/  ISETP.LT.AND P2, PT, R8.reuse, UR15, !P0 ;  /* 0x0000000f08007c0c */ /* 0x040fe2000c741270 */
[----:B------:R-:W-:Y:S01]  /*7d20*/  IMAD R19, R8, UR5, RZ ;  /* 0x0000000508137c24 */ /* 0x000fe2000f8e02ff */
[----:B--2---:R2:W-:Y:S02]  /*7d30*/  @P3 STG.E.U16 desc[UR10][R2.64], R27 ;  /* 0x0000001b02003986 */ /* 0x0045e4000c10150a */
[-C--:B0-----:R-:W-:Y:S02]  /*7d40*/  LEA R4, P5, R9, R22.reuse, 0x1 ;  /* 0x0000001609047211 */ /* 0x081fe400078a08ff */
[----:B------:R-:W-:-:S02]  /*7d50*/  LEA R8, P3, R19, R22, 0x1 ;  /* 0x0000001613087211 */ /* 0x000fc400078608ff */
[----:B-1----:R-:W-:Y:S02]  /*7d60*/  LEA R6, P6, R20, R22, 0x1 ;  /* 0x0000001614067211 */ /* 0x002fe400078c08ff */
[-C--:B------:R-:W-:Y:S02]  /*7d70*/  LEA.HI.X.SX32 R5, R9, R24.reuse, 0x1, P5 ;  /* 0x0000001809057211 */ /* 0x080fe400028f0eff */
[-C--:B------:R-:W-:Y:S01]  /*7d80*/  LEA.HI.X.SX32 R9, R19, R24.reuse, 0x1, P3 ;  /* 0x0000001813097211 */ /* 0x080fe200018f0eff */
[----:B------:R-:W-:Y:S01]  /*7d90*/  IMAD R19, R10, UR5, RZ ;  /* 0x000000050a137c24 */ /* 0x000fe2000f8e02ff */
[----:B------:R-:W-:Y:S01]  /*7da0*/  LEA.HI.X.SX32 R7, R20, R24, 0x1, P6 ;  /* 0x0000001814077211 */ /* 0x000fe200030f0eff */
[----:B---3--:R0:W-:Y:S01]  /*7db0*/  @P4 STG.E.U16 desc[UR10][R4.64], R29 ;  /* 0x0000001d04004986 */ /* 0x0081e2000c10150a */
[----:B------:R-:W-:Y:S01]  /*7dc0*/  ISETP.LT.AND P3, PT, R10, UR15, !P0 ;  /* 0x0000000f0a007c0c */ /* 0x000fe2000c761270 */
[----:B--2---:R-:W-:Y:S01]  /*7dd0*/  IMAD R3, R11, UR5, RZ ;  /* 0x000000050b037c24 */ /* 0x004fe2000f8e02ff */
[-C--:B------:R-:W-:Y:S01]  /*7de0*/  LEA R10, P4, R19, R22.reuse, 0x1 ;  /* 0x00000016130a7211 */ /* 0x080fe200078808ff */
[----:B----4-:R1:W-:Y:S01]  /*7df0*/  @P1 STG.E.U16 desc[UR10][R6.64], R31 ;  /* 0x0000001f06001986 */ /* 0x0103e2000c10150a */
[C---:B------:R-:W-:Y:S01]  /*7e00*/  ISETP.LT.AND P1, PT, R18.reuse, UR15, !P0 ;  /* 0x0000000f12007c0c */ /* 0x040fe2000c721270 */
[----:B------:R-:W-:Y:S01]  /*7e10*/  IMAD R18, R18, UR5, RZ ;  /* 0x0000000512127c24 */ /* 0x000fe2000f8e02ff */
[----:B------:R-:W-:Y:S01]  /*7e20*/  LEA R2, P5, R3, R22, 0x1 ;  /* 0x0000001603027211 */ /* 0x000fe200078a08ff */
[----:B-----5:R2:W-:Y:S01]  /*7e30*/  @P2 STG.E.U16 desc[UR10][R8.64], R33 ;  /* 0x0000002108002986 */ /* 0x0205e2000c10150a */
[----:B------:R-:W-:-:S02]  /*7e40*/  ISETP.LT.AND P2, PT, R11, UR15, !P0 ;  /* 0x0000000f0b007c0c */ /* 0x000fc4000c741270 */
[-C--:B------:R-:W-:Y:S02]  /*7e50*/  LEA.HI.X.SX32 R11, R19, R24.reuse, 0x1, P4 ;  /* 0x00000018130b7211 */ /* 0x080fe400020f0eff */
[C---:B------:R-:W-:Y:S01]  /*7e60*/  ISETP.LT.AND P4, PT, R17.reuse, UR15, !P0 ;  /* 0x0000000f11007c0c */ /* 0x040fe2000c781270 */
[----:B------:R-:W-:Y:S01]  /*7e70*/  IMAD R17, R17, UR5, RZ ;  /* 0x0000000511117c24 */ /* 0x000fe2000f8e02ff */
[----:B------:R-:W-:Y:S01]  /*7e80*/  LEA.HI.X.SX32 R3, R3, R24, 0x1, P5 ;  /* 0x0000001803037211 */ /* 0x000fe200028f0eff */
[----:B------:R3:W-:Y:S01]  /*7e90*/  @P3 STG.E.U16 desc[UR10][R10.64], R35 ;  /* 0x000000230a003986 */ /* 0x0007e2000c10150a */
[-C--:B0-----:R-:W-:Y:S02]  /*7ea0*/  LEA R4, P3, R18, R22.reuse, 0x1 ;  /* 0x0000001612047211 */ /* 0x081fe400078608ff */
[----:B-1----:R-:W-:Y:S01]  /*7eb0*/  LEA R6, P6, R17, R22, 0x1 ;  /* 0x0000001611067211 */ /* 0x002fe200078c08ff */
[----:B--2---:R-:W-:Y:S01]  /*7ec0*/  IMAD R9, R12, UR5, RZ ;  /* 0x000000050c097c24 */ /* 0x004fe2000f8e02ff */
[----:B------:R-:W-:Y:S01]  /*7ed0*/  PRMT R23, R23, 0x7632, R23 ;  /* 0x0000763217177816 */ /* 0x000fe20000000017 */
[----:B------:R-:W-:Y:S01]  /*7ee0*/  @P2 STG.E.U16 desc[UR10][R2.64], R37 ;  /* 0x0000002502002986 */ /* 0x000fe2000c10150a */
[----:B------:R-:W-:-:S02]  /*7ef0*/  LEA.HI.X.SX32 R5, R18, R24, 0x1, P3 ;  /* 0x0000001812057211 */ /* 0x000fc400018f0eff */
[----:B------:R-:W-:Y:S02]  /*7f00*/  PRMT R25, R25, 0x7632, R25 ;  /* 0x0000763219197816 */ /* 0x000fe40000000019 */
[----:B------:R-:W-:Y:S01]  /*7f10*/  LEA.HI.X.SX32 R7, R17, R24, 0x1, P6 ;  /* 0x0000001811077211 */ /* 0x000fe200030f0eff */
[----:B------:R0:W-:Y:S01]  /*7f20*/  @P1 STG.E.U16 desc[UR10][R4.64], R23 ;  /* 0x0000001704001986 */ /* 0x0001e2000c10150a */
[C---:B------:R-:W-:Y:S01]  /*7f30*/  ISETP.LT.AND P3, PT, R14.reuse, UR15, !P0 ;  /* 0x0000000f0e007c0c */ /* 0x040fe2000c761270 */
[----:B------:R-:W-:Y:S01]  /*7f40*/  IMAD R14, R14, UR5, RZ ;  /* 0x000000050e0e7c24 */ /* 0x000fe2000f8e02ff */
[C---:B------:R-:W-:Y:S01]  /*7f50*/  ISETP.LT.AND P5, PT, R16.reuse, UR15, !P0 ;  /* 0x0000000f10007c0c */ /* 0x040fe2000c7a1270 */
[----:B------:R1:W-:Y:S01]  /*7f60*/  @P4 STG.E.U16 desc[UR10][R6.64], R25 ;  /* 0x0000001906004986 */ /* 0x0003e2000c10150a */
[C---:B------:R-:W-:Y:S01]  /*7f70*/  ISETP.LT.AND P4, PT, R15.reuse, UR15, !P0 ;  /* 0x0000000f0f007c0c */ /* 0x040fe2000c781270 */
[----:B------:R-:W-:Y:S01]  /*7f80*/  IMAD R15, R15, UR5, RZ ;  /* 0x000000050f0f7c24 */ /* 0x000fe2000f8e02ff */
[----:B------:R-:W-:Y:S01]  /*7f90*/  PRMT R27, R27, 0x7632, R27 ;  /* 0x000076321b1b7816 */ /* 0x000fe2000000001b */
[----:B---3--:R-:W-:Y:S01]  /*7fa0*/  IMAD R11, R13, UR5, RZ ;  /* 0x000000050d0b7c24 */ /* 0x008fe2000f8e02ff */
[----:B------:R-:W-:Y:S01]  /*7fb0*/  PRMT R29, R29, 0x7632, R29 ;  /* 0x000076321d1d7816 */ /* 0x000fe2000000001d */
[----:B------:R-:W-:Y:S01]  /*7fc0*/  IMAD R16, R16, UR5, RZ ;  /* 0x0000000510107c24 */ /* 0x000fe2000f8e02ff */
[----:B------:R-:W-:Y:S01]  /*7fd0*/  PRMT R33, R33, 0x7632, R33 ;  /* 0x0000763221217816 */ /* 0x000fe20000000021 */
[----:B------:R-:W-:Y:S01]  /*7fe0*/  IMAD R17, R0, UR5, RZ ;  /* 0x0000000500117c24 */ /* 0x000fe2000f8e02ff */
[----:B0-----:R-:W-:-:S02]  /*7ff0*/  LEA R4, P1, R15, R22, 0x1 ;  /* 0x000000160f047211 */ /* 0x001fc400078208ff */
[-C--:B------:R-:W-:Y:S02]  /*8000*/  LEA R2, P6, R16, R22.reuse, 0x1 ;  /* 0x0000001610027211 */ /* 0x080fe400078c08ff */
[C---:B-1----:R-:W-:Y:S02]  /*8010*/  LEA R6, P2, R14.reuse, R22, 0x1 ;  /* 0x000000160e067211 */ /* 0x042fe400078408ff */
[----:B------:R-:W-:Y:S02]  /*8020*/  LEA.HI.X.SX32 R5, R15, R24, 0x1, P1 ;  /* 0x000000180f057211 */ /* 0x000fe400008f0eff */
[----:B------:R-:W-:Y:S02]  /*8030*/  LEA R10, P1, R11, R22, 0x1 ;  /* 0x000000160b0a7211 */ /* 0x000fe400078208ff */
[----:B------:R-:W-:Y:S02]  /*8040*/  LEA.HI.X.SX32 R7, R14, R24, 0x1, P2 ;  /* 0x000000180e077211 */ /* 0x000fe400010f0eff */
[----:B------:R-:W-:-:S02]  /*8050*/  ISETP.LT.AND P2, PT, R12, UR15, !P0 ;  /* 0x0000000f0c007c0c */ /* 0x000fc4000c741270 */
[-C--:B------:R-:W-:Y:S02]  /*8060*/  LEA.HI.X.SX32 R11, R11, R24.reuse, 0x1, P1 ;  /* 0x000000180b0b7211 */ /* 0x080fe400008f0eff */
[----:B------:R-:W-:Y:S02]  /*8070*/  LEA.HI.X.SX32 R3, R16, R24, 0x1, P6 ;  /* 0x0000001810037211 */ /* 0x000fe400030f0eff */
[----:B------:R-:W-:Y:S02]  /*8080*/  ISETP.LT.AND P1, PT, R13, UR15, !P0 ;  /* 0x0000000f0d007c0c */ /* 0x000fe4000c721270 */
[----:B------:R-:W-:Y:S01]  /*8090*/  ISETP.LT.AND P0, PT, R0, UR15, !P0 ;  /* 0x0000000f00007c0c */ /* 0x000fe2000c701270 */
[----:B------:R0:W-:Y:S01]  /*80a0*/  @P5 STG.E.U16 desc[UR10][R2.64], R27 ;  /* 0x0000001b02005986 */ /* 0x0001e2000c10150a */
[----:B------:R-:W-:-:S03]  /*80b0*/  LEA R8, P6, R9, R22, 0x1 ;  /* 0x0000001609087211 */ /* 0x000fc600078c08ff */
[----:B------:R1:W-:Y:S01]  /*80c0*/  @P4 STG.E.U16 desc[UR10][R4.64], R29 ;  /* 0x0000001d04004986 */ /* 0x0003e2000c10150a */
[----:B------:R-:W-:Y:S02]  /*80d0*/  LEA.HI.X.SX32 R9, R9, R24, 0x1, P6 ;  /* 0x0000001809097211 */ /* 0x000fe400030f0eff */
[----:B------:R-:W-:-:S04]  /*80e0*/  LEA R12, P6, R17, R22, 0x1 ;  /* 0x00000016110c7211 */ /* 0x000fc800078c08ff */
[----:B------:R-:W-:Y:S02]  /*80f0*/  LEA.HI.X.SX32 R13, R17, R24, 0x1, P6 ;  /* 0x00000018110d7211 */ /* 0x000fe400030f0eff */
[----:B0-----:R-:W-:Y:S02]  /*8100*/  PRMT R3, R31, 0x7632, R3 ;  /* 0x000076321f037816 */ /* 0x001fe40000000003 */
[----:B-1----:R-:W-:-:S03]  /*8110*/  PRMT R5, R35, 0x7632, R5 ;  /* 0x0000763223057816 */ /* 0x002fc60000000005 */
[----:B------:R0:W-:Y:S04]  /*8120*/  @P3 STG.E.U16 desc[UR10][R6.64], R3 ;  /* 0x0000000306003986 */ /* 0x0001e8000c10150a */
[----:B------:R0:W-:Y:S04]  /*8130*/  @P2 STG.E.U16 desc[UR10][R8.64], R33 ;  /* 0x0000002108002986 */ /* 0x0001e8000c10150a */
[----:B------:R0:W-:Y:S01]  /*8140*/  @P1 STG.E.U16 desc[UR10][R10.64], R5 ;  /* 0x000000050a001986 */ /* 0x0001e2000c10150a */
[----:B------:R-:W-:Y:S05]  /*8150*/  @!P0 EXIT ;  /* 0x000000000000894d */ /* 0x000fea0003800000 */
[----:B0-----:R-:W-:-:S05]  /*8160*/  PRMT R6, R37, 0x7632, R6 ;  /* 0x0000763225067816 */ /* 0x001fca0000000006 */
[----:B------:R-:W-:Y:S01]  /*8170*/  STG.E.U16 desc[UR10][R12.64], R6 ;  /* 0x000000060c007986 */ /* 0x000fe2000c10150a */
[----:B------:R-:W-:Y:S05]  /*8180*/  EXIT ;  /* 0x000000000000794d */ /* 0x000fea0003800000 */
.L_x_3:
[----:B------:R-:W-:-:S00]  /*8190*/  BRA `(.L_x_3) ;  /* 0xfffffffc00fc7947 */ /* 0x000fc0000383ffff */
[----:B------:R-:W-:-:S00]  /*81a0*/  NOP ;  /* 0x0000000000007918 */ /* 0x000fc00000000000 */
        /* <DEDUP_REMOVED lines=13> */
.L_x_4:


//--------------------- .nv.shared.matmul_kernel  --------------------------
	.section	.nv.shared.matmul_kernel,"aw",@nobits
	.sectionflags	@""
	.align	16
	.zero		1024


//--------------------- .nv.shared.reserved.0     --------------------------
	.section	.nv.shared.reserved.0,"aw",@nobits
	.weak		__nv_reservedSMEM_offset_0_alias
	.size		__nv_reservedSMEM_offset_0_alias, 0, 64
	.other		__nv_reservedSMEM_offset_0_alias,@"STO_CUDA_RESERVED_SHARED STV_DEFAULT"
__nv_reservedSMEM_offset_0_alias:
	.zero		0
	.zero		64


//--------------------- .nv.constant0.matmul_kernel --------------------------
	.section	.nv.constant0.matmul_kernel,"a",@progbits
	.sectionflags	@""
	.align	4
.nv.constant0.matmul_kernel:
	.zero		976


//--------------------- SYMBOLS --------------------------

	.type		.nv.reservedSmem.offset0,@object
	.size		.nv.reservedSmem.offset0,0x4
	.type		.nv.reservedSmem.cap,@object
	.size		.nv.reservedSmem.cap,0x4
